//
// Generated by NVIDIA NVVM Compiler
//
// Compiler Build ID: CL-36424714
// Cuda compilation tools, release 13.0, V13.0.88
// Based on NVVM 20.0.0
//

.version 9.0
.target sm_100
.address_size 64

	// .globl	_Z22softmax_barrier_kernelPfS_S_ii
.extern .shared .align 16 .b8 smem[];

.visible .entry _Z22softmax_barrier_kernelPfS_S_ii(
	.param .u64 .ptr .align 1 _Z22softmax_barrier_kernelPfS_S_ii_param_0,
	.param .u64 .ptr .align 1 _Z22softmax_barrier_kernelPfS_S_ii_param_1,
	.param .u64 .ptr .align 1 _Z22softmax_barrier_kernelPfS_S_ii_param_2,
	.param .u32 _Z22softmax_barrier_kernelPfS_S_ii_param_3,
	.param .u32 _Z22softmax_barrier_kernelPfS_S_ii_param_4
)
{
	.reg .pred 	%p<8>;
	.reg .b32 	%r<40>;
	.reg .b32 	%f<68>;
	.reg .b64 	%rd<11>;

	ld.param.u64 	%rd1, [_Z22softmax_barrier_kernelPfS_S_ii_param_0];
	ld.param.u64 	%rd2, [_Z22softmax_barrier_kernelPfS_S_ii_param_1];
	ld.param.u64 	%rd3, [_Z22softmax_barrier_kernelPfS_S_ii_param_2];
	ld.param.u32 	%r12, [_Z22softmax_barrier_kernelPfS_S_ii_param_3];
	ld.param.u32 	%r11, [_Z22softmax_barrier_kernelPfS_S_ii_param_4];
	mov.u32 	%r1, %tid.x;
	mov.u32 	%r13, %ntid.x;
	mov.u32 	%r14, %ctaid.x;
	mad.lo.s32 	%r2, %r14, %r13, %r1;
	setp.ge.s32 	%p1, %r2, %r12;
	@%p1 bra 	$L__BB0_9;
	setp.lt.s32 	%p2, %r11, 1;
	mov.f32 	%f66, 0f00000000;
	mov.f32 	%f65, 0fCE6E6B28;
	mov.f32 	%f67, %f66;
	@%p2 bra 	$L__BB0_8;
	mul.lo.s32 	%r3, %r2, 131;
	mul.lo.s32 	%r4, %r2, 17;
	shl.b32 	%r16, %r1, 2;
	mov.u32 	%r17, smem;
	add.s32 	%r5, %r17, %r16;
	shr.u32 	%r18, %r1, 2;
	and.b32  	%r19, %r18, 248;
	neg.s32 	%r6, %r19;
	mov.f32 	%f65, 0fCE6E6B28;
	mov.f32 	%f67, 0f00000000;
	mov.b32 	%r38, 0;
	mov.f32 	%f66, %f67;
$L__BB0_3:
	mov.f32 	%f3, %f65;
	mov.f32 	%f2, %f66;
	mad.lo.s32 	%r20, %r38, 17, %r3;
	mul.hi.s32 	%r21, %r20, 1216273925;
	shr.u32 	%r22, %r21, 31;
	shr.s32 	%r23, %r21, 5;
	add.s32 	%r24, %r23, %r22;
	mul.lo.s32 	%r25, %r24, 113;
	sub.s32 	%r26, %r20, %r25;
	cvt.rn.f32.s32 	%f20, %r26;
	mul.f32 	%f4, %f20, 0f3C23D70A;
	mov.u32 	%r39, %r6;
	mov.f32 	%f63, %f4;
$L__BB0_4:
	fma.rn.f32 	%f21, %f63, 0f3F800347, 0f38D1B717;
	fma.rn.f32 	%f22, %f21, 0f3F800347, 0f38D1B717;
	fma.rn.f32 	%f23, %f22, 0f3F800347, 0f38D1B717;
	fma.rn.f32 	%f63, %f23, 0f3F800347, 0f38D1B717;
	add.s32 	%r39, %r39, 4;
	setp.ne.s32 	%p3, %r39, 8;
	@%p3 bra 	$L__BB0_4;
	fma.rn.f32 	%f25, %f63, 0f3A83126F, %f4;
	st.shared.f32 	[%r5], %f25;
	bar.sync 	0;
	mul.f32 	%f7, %f25, 0f3DCCCCCD;
	max.f32 	%f65, %f3, %f7;
	setp.le.f32 	%p4, %f3, 0fCCBEBC20;
	mov.f32 	%f64, 0f00000000;
	@%p4 bra 	$L__BB0_7;
	sub.f32 	%f26, %f3, %f65;
	fma.rn.f32 	%f27, %f26, 0f3BBB989D, 0f3F000000;
	cvt.sat.f32.f32 	%f28, %f27;
	mov.f32 	%f29, 0f4B400001;
	mov.f32 	%f30, 0f437C0000;
	fma.rm.f32 	%f31, %f28, %f30, %f29;
	add.f32 	%f32, %f31, 0fCB40007F;
	neg.f32 	%f33, %f32;
	fma.rn.f32 	%f34, %f26, 0f3FB8AA3B, %f33;
	fma.rn.f32 	%f35, %f26, 0f32A57060, %f34;
	mov.b32 	%r27, %f31;
	shl.b32 	%r28, %r27, 23;
	mov.b32 	%f36, %r28;
	ex2.approx.ftz.f32 	%f37, %f35;
	mul.f32 	%f38, %f37, %f36;
	mul.f32 	%f64, %f2, %f38;
$L__BB0_7:
	sub.f32 	%f39, %f7, %f65;
	fma.rn.f32 	%f40, %f39, 0f3BBB989D, 0f3F000000;
	cvt.sat.f32.f32 	%f41, %f40;
	mov.f32 	%f42, 0f4B400001;
	mov.f32 	%f43, 0f437C0000;
	fma.rm.f32 	%f44, %f41, %f43, %f42;
	add.f32 	%f45, %f44, 0fCB40007F;
	neg.f32 	%f46, %f45;
	fma.rn.f32 	%f47, %f39, 0f3FB8AA3B, %f46;
	fma.rn.f32 	%f48, %f39, 0f32A57060, %f47;
	mov.b32 	%r29, %f44;
	shl.b32 	%r30, %r29, 23;
	mov.b32 	%f49, %r30;
	ex2.approx.ftz.f32 	%f50, %f48;
	mul.f32 	%f51, %f50, %f49;
	add.f32 	%f66, %f64, %f51;
	setp.gt.f32 	%p5, %f66, 0f00000000;
	setp.gt.f32 	%p6, %f2, 0f00000000;
	div.rn.f32 	%f52, %f64, %f66;
	selp.f32 	%f53, %f52, 0f00000000, %p5;
	selp.f32 	%f54, %f53, 0f00000000, %p6;
	div.rn.f32 	%f55, %f51, %f66;
	selp.f32 	%f56, %f55, 0f00000000, %p5;
	mul.f32 	%f57, %f67, %f54;
	mad.lo.s32 	%r31, %r38, 31, %r4;
	mul.hi.s32 	%r32, %r31, 354224107;
	shr.u32 	%r33, %r32, 31;
	shr.s32 	%r34, %r32, 3;
	add.s32 	%r35, %r34, %r33;
	mul.lo.s32 	%r36, %r35, 97;
	sub.s32 	%r37, %r31, %r36;
	cvt.rn.f32.s32 	%f58, %r37;
	mul.f32 	%f59, %f58, 0f3CA3D70A;
	fma.rn.f32 	%f67, %f59, %f56, %f57;
	bar.sync 	0;
	add.s32 	%r38, %r38, 1;
	setp.ne.s32 	%p7, %r38, %r11;
	@%p7 bra 	$L__BB0_3;
$L__BB0_8:
	cvta.to.global.u64 	%rd4, %rd1;
	mul.wide.s32 	%rd5, %r2, 4;
	add.s64 	%rd6, %rd4, %rd5;
	st.global.f32 	[%rd6], %f67;
	cvta.to.global.u64 	%rd7, %rd2;
	add.s64 	%rd8, %rd7, %rd5;
	st.global.f32 	[%rd8], %f65;
	cvta.to.global.u64 	%rd9, %rd3;
	add.s64 	%rd10, %rd9, %rd5;
	st.global.f32 	[%rd10], %f66;
$L__BB0_9:
	ret;

}
	// .globl	_Z25softmax_warp_local_kernelPfS_S_ii
.visible .entry _Z25softmax_warp_local_kernelPfS_S_ii(
	.param .u64 .ptr .align 1 _Z25softmax_warp_local_kernelPfS_S_ii_param_0,
	.param .u64 .ptr .align 1 _Z25softmax_warp_local_kernelPfS_S_ii_param_1,
	.param .u64 .ptr .align 1 _Z25softmax_warp_local_kernelPfS_S_ii_param_2,
	.param .u32 _Z25softmax_warp_local_kernelPfS_S_ii_param_3,
	.param .u32 _Z25softmax_warp_local_kernelPfS_S_ii_param_4
)
{
	.reg .pred 	%p<13>;
	.reg .b32 	%r<45>;
	.reg .b32 	%f<77>;
	.reg .b64 	%rd<11>;

	ld.param.u64 	%rd1, [_Z25softmax_warp_local_kernelPfS_S_ii_param_0];
	ld.param.u64 	%rd2, [_Z25softmax_warp_local_kernelPfS_S_ii_param_1];
	ld.param.u64 	%rd3, [_Z25softmax_warp_local_kernelPfS_S_ii_param_2];
	ld.param.u32 	%r12, [_Z25softmax_warp_local_kernelPfS_S_ii_param_3];
	ld.param.u32 	%r11, [_Z25softmax_warp_local_kernelPfS_S_ii_param_4];
	mov.u32 	%r13, %tid.x;
	shr.u32 	%r1, %r13, 5;
	and.b32  	%r2, %r13, 31;
	mov.u32 	%r14, %ntid.x;
	shr.u32 	%r15, %r14, 5;
	mov.u32 	%r16, %ctaid.x;
	mad.lo.s32 	%r3, %r15, %r16, %r1;
	setp.ge.s32 	%p1, %r3, %r12;
	@%p1 bra 	$L__BB1_12;
	setp.lt.s32 	%p2, %r11, 1;
	mov.f32 	%f75, 0f00000000;
	mov.f32 	%f74, 0fCE6E6B28;
	mov.f32 	%f76, %f75;
	@%p2 bra 	$L__BB1_10;
	mul.lo.s32 	%r4, %r3, 131;
	mul.lo.s32 	%r5, %r3, 17;
	shl.b32 	%r18, %r1, 3;
	neg.s32 	%r6, %r18;
	mov.f32 	%f74, 0fCE6E6B28;
	mov.f32 	%f76, 0f00000000;
	mov.b32 	%r43, 0;
	mov.f32 	%f75, %f76;
$L__BB1_3:
	mad.lo.s32 	%r19, %r43, 17, %r4;
	mul.hi.s32 	%r20, %r19, 1216273925;
	shr.u32 	%r21, %r20, 31;
	shr.s32 	%r22, %r20, 5;
	add.s32 	%r23, %r22, %r21;
	mul.lo.s32 	%r24, %r23, 113;
	sub.s32 	%r25, %r19, %r24;
	cvt.rn.f32.s32 	%f27, %r25;
	mul.f32 	%f4, %f27, 0f3C23D70A;
	mov.u32 	%r44, %r6;
	mov.f32 	%f69, %f4;
$L__BB1_4:
	fma.rn.f32 	%f28, %f69, 0f3F800347, 0f38D1B717;
	fma.rn.f32 	%f29, %f28, 0f3F800347, 0f38D1B717;
	fma.rn.f32 	%f30, %f29, 0f3F800347, 0f38D1B717;
	fma.rn.f32 	%f69, %f30, 0f3F800347, 0f38D1B717;
	add.s32 	%r44, %r44, 4;
	setp.ne.s32 	%p3, %r44, 8;
	@%p3 bra 	$L__BB1_4;
	setp.ne.s32 	%p4, %r2, 0;
	fma.rn.f32 	%f7, %f69, 0f3A83126F, %f4;
	@%p4 bra 	$L__BB1_9;
	mul.f32 	%f8, %f7, 0f3DCCCCCD;
	max.f32 	%f9, %f74, %f8;
	setp.le.f32 	%p5, %f74, 0fCCBEBC20;
	mov.f32 	%f70, 0f00000000;
	@%p5 bra 	$L__BB1_8;
	sub.f32 	%f32, %f74, %f9;
	fma.rn.f32 	%f33, %f32, 0f3BBB989D, 0f3F000000;
	cvt.sat.f32.f32 	%f34, %f33;
	mov.f32 	%f35, 0f4B400001;
	mov.f32 	%f36, 0f437C0000;
	fma.rm.f32 	%f37, %f34, %f36, %f35;
	add.f32 	%f38, %f37, 0fCB40007F;
	neg.f32 	%f39, %f38;
	fma.rn.f32 	%f40, %f32, 0f3FB8AA3B, %f39;
	fma.rn.f32 	%f41, %f32, 0f32A57060, %f40;
	mov.b32 	%r26, %f37;
	shl.b32 	%r27, %r26, 23;
	mov.b32 	%f42, %r27;
	ex2.approx.ftz.f32 	%f43, %f41;
	mul.f32 	%f44, %f43, %f42;
	mul.f32 	%f70, %f75, %f44;
$L__BB1_8:
	sub.f32 	%f45, %f8, %f9;
	fma.rn.f32 	%f46, %f45, 0f3BBB989D, 0f3F000000;
	cvt.sat.f32.f32 	%f47, %f46;
	mov.f32 	%f48, 0f4B400001;
	mov.f32 	%f49, 0f437C0000;
	fma.rm.f32 	%f50, %f47, %f49, %f48;
	add.f32 	%f51, %f50, 0fCB40007F;
	neg.f32 	%f52, %f51;
	fma.rn.f32 	%f53, %f45, 0f3FB8AA3B, %f52;
	fma.rn.f32 	%f54, %f45, 0f32A57060, %f53;
	mov.b32 	%r28, %f50;
	shl.b32 	%r29, %r28, 23;
	mov.b32 	%f55, %r29;
	ex2.approx.ftz.f32 	%f56, %f54;
	mul.f32 	%f57, %f56, %f55;
	add.f32 	%f12, %f70, %f57;
	setp.gt.f32 	%p6, %f12, 0f00000000;
	setp.gt.f32 	%p7, %f75, 0f00000000;
	div.rn.f32 	%f58, %f70, %f12;
	selp.f32 	%f59, %f58, 0f00000000, %p7;
	selp.f32 	%f60, %f59, 0f00000000, %p6;
	div.rn.f32 	%f61, %f57, %f12;
	selp.f32 	%f62, %f61, 0f00000000, %p6;
	mul.f32 	%f63, %f76, %f60;
	mad.lo.s32 	%r30, %r43, 31, %r5;
	mul.hi.s32 	%r31, %r30, 354224107;
	shr.u32 	%r32, %r31, 31;
	shr.s32 	%r33, %r31, 3;
	add.s32 	%r34, %r33, %r32;
	mul.lo.s32 	%r35, %r34, 97;
	sub.s32 	%r36, %r30, %r35;
	cvt.rn.f32.s32 	%f64, %r36;
	mul.f32 	%f65, %f64, 0f3CA3D70A;
	fma.rn.f32 	%f76, %f65, %f62, %f63;
	mov.f32 	%f74, %f9;
	mov.f32 	%f75, %f12;
$L__BB1_9:
	mov.b32 	%r37, %f74;
	shfl.sync.idx.b32	%r38|%p8, %r37, 0, 31, -1;
	mov.b32 	%f74, %r38;
	mov.b32 	%r39, %f75;
	shfl.sync.idx.b32	%r40|%p9, %r39, 0, 31, -1;
	mov.b32 	%f75, %r40;
	mov.b32 	%r41, %f76;
	shfl.sync.idx.b32	%r42|%p10, %r41, 0, 31, -1;
	mov.b32 	%f76, %r42;
	add.s32 	%r43, %r43, 1;
	setp.ne.s32 	%p11, %r43, %r11;
	@%p11 bra 	$L__BB1_3;
$L__BB1_10:
	setp.ne.s32 	%p12, %r2, 0;
	@%p12 bra 	$L__BB1_12;
	cvta.to.global.u64 	%rd4, %rd1;
	mul.wide.s32 	%rd5, %r3, 4;
	add.s64 	%rd6, %rd4, %rd5;
	st.global.f32 	[%rd6], %f76;
	cvta.to.global.u64 	%rd7, %rd2;
	add.s64 	%rd8, %rd7, %rd5;
	st.global.f32 	[%rd8], %f74;
	cvta.to.global.u64 	%rd9, %rd3;
	add.s64 	%rd10, %rd9, %rd5;
	st.global.f32 	[%rd10], %f75;
$L__BB1_12:
	ret;

}


// ===== COMPILED SASS (sm_100) =====

	.target	sm_100

	.elftype	@"ET_EXEC"


//--------------------- .note.nv.tkinfo           --------------------------
	.section	.note.nv.tkinfo,"",@"SHT_NOTE"
	.sectionflags	@"SHF_NOTE_NV_TKINFO"
	.tkinfo
        /*0018*/ 	.word	0x00000002
        /*0030*/ 	.string	""
        /*0030*/ 	.string	"ptxas"
        /*0030*/ 	.string	"Cuda compilation tools, release 13.0, V13.0.88"
        /*0030*/ 	.string	"Build cuda_13.0.r13.0/compiler.36424714_0"
        /*0030*/ 	.string	"-arch sm_100 -m 64 "



//--------------------- .note.nv.cuinfo           --------------------------
	.section	.note.nv.cuinfo,"",@"SHT_NOTE"
	.sectionflags	@"SHF_NOTE_NV_CUINFO"
        /*0018*/ 	.short	0x0002
        /*001a*/ 	.short	0x0064
        /*001c*/ 	.short	0x0082
	.zero		2


//--------------------- .nv.info                  --------------------------
	.section	.nv.info,"",@"SHT_CUDA_INFO"
	.align	4


	//----- nvinfo : EIATTR_REGCOUNT
	.align		4
        /*0000*/ 	.byte	0x04, 0x2f
        /*0002*/ 	.short	(.L_1 - .L_0)
	.align		4
.L_0:
        /*0004*/ 	.word	index@(_Z22softmax_barrier_kernelPfS_S_ii)
        /*0008*/ 	.word	0x00000019


	//----- nvinfo : EIATTR_FRAME_SIZE
	.align		4
.L_1:
        /*000c*/ 	.byte	0x04, 0x11
        /*000e*/ 	.short	(.L_3 - .L_2)
	.align		4
.L_2:
        /*0010*/ 	.word	index@($__internal_1_$__cuda_sm3x_div_rn_noftz_f32_slowpath)
        /*0014*/ 	.word	0x00000000


	//----- nvinfo : EIATTR_FRAME_SIZE
	.align		4
.L_3:
        /*0018*/ 	.byte	0x04, 0x11
        /*001a*/ 	.short	(.L_5 - .L_4)
	.align		4
.L_4:
        /*001c*/ 	.word	index@(_Z22softmax_barrier_kernelPfS_S_ii)
        /*0020*/ 	.word	0x00000000


	//----- nvinfo : EIATTR_REGCOUNT
	.align		4
.L_5:
        /*0024*/ 	.byte	0x04, 0x2f
        /*0026*/ 	.short	(.L_7 - .L_6)
	.align		4
.L_6:
        /*0028*/ 	.word	index@(_Z25softmax_warp_local_kernelPfS_S_ii)
        /*002c*/ 	.word	0x00000019


	//----- nvinfo : EIATTR_FRAME_SIZE
	.align		4
.L_7:
        /*0030*/ 	.byte	0x04, 0x11
        /*0032*/ 	.short	(.L_9 - .L_8)
	.align		4
.L_8:
        /*0034*/ 	.word	index@($__internal_0_$__cuda_sm3x_div_rn_noftz_f32_slowpath)
        /*0038*/ 	.word	0x00000000


	//----- nvinfo : EIATTR_FRAME_SIZE
	.align		4
.L_9:
        /*003c*/ 	.byte	0x04, 0x11
        /*003e*/ 	.short	(.L_11 - .L_10)
	.align		4
.L_10:
        /*0040*/ 	.word	index@(_Z25softmax_warp_local_kernelPfS_S_ii)
        /*0044*/ 	.word	0x00000000


	//----- nvinfo : EIATTR_MIN_STACK_SIZE
	.align		4
.L_11:
        /*0048*/ 	.byte	0x04, 0x12
        /*004a*/ 	.short	(.L_13 - .L_12)
	.align		4
.L_12:
        /*004c*/ 	.word	index@(_Z25softmax_warp_local_kernelPfS_S_ii)
        /*0050*/ 	.word	0x00000000


	//----- nvinfo : EIATTR_MIN_STACK_SIZE
	.align		4
.L_13:
        /*0054*/ 	.byte	0x04, 0x12
        /*0056*/ 	.short	(.L_15 - .L_14)
	.align		4
.L_14:
        /*0058*/ 	.word	index@(_Z22softmax_barrier_kernelPfS_S_ii)
        /*005c*/ 	.word	0x00000000
.L_15:


//--------------------- .nv.compat                --------------------------
	.section	.nv.compat,"",@"SHT_CUDA_COMPAT_INFO"
	.align	4
        /*0000*/ 	.byte	0x02, 0x09, 0x00, 0x00, 0x02, 0x02, 0x01, 0x00, 0x02, 0x05, 0x05, 0x00, 0x03, 0x07, 0x01, 0x01
        /*0010*/ 	.byte	0x02, 0x03, 0x00, 0x00, 0x02, 0x06, 0x01, 0x00, 0x04, 0x0b, 0x08, 0x00, 0x01, 0x00, 0x00, 0x00
        /*0020*/ 	.byte	0x00, 0x00, 0x00, 0x00


//--------------------- .nv.info._Z25softmax_warp_local_kernelPfS_S_ii --------------------------
	.section	.nv.info._Z25softmax_warp_local_kernelPfS_S_ii,"",@"SHT_CUDA_INFO"
	.sectionflags	@""
	.align	4


	//----- nvinfo : EIATTR_CUDA_API_VERSION
	.align		4
        /*0000*/ 	.byte	0x04, 0x37
        /*0002*/ 	.short	(.L_17 - .L_16)
.L_16:
        /*0004*/ 	.word	0x00000082


	//----- nvinfo : EIATTR_KPARAM_INFO
	.align		4
.L_17:
        /*0008*/ 	.byte	0x04, 0x17
        /*000a*/ 	.short	(.L_19 - .L_18)
.L_18:
        /*000c*/ 	.word	0x00000000
        /*0010*/ 	.short	0x0004
        /*0012*/ 	.short	0x001c
        /*0014*/ 	.byte	0x00, 0xf0, 0x11, 0x00


	//----- nvinfo : EIATTR_KPARAM_INFO
	.align		4
.L_19:
        /*0018*/ 	.byte	0x04, 0x17
        /*001a*/ 	.short	(.L_21 - .L_20)
.L_20:
        /*001c*/ 	.word	0x00000000
        /*0020*/ 	.short	0x0003
        /*0022*/ 	.short	0x0018
        /*0024*/ 	.byte	0x00, 0xf0, 0x11, 0x00


	//----- nvinfo : EIATTR_KPARAM_INFO
	.align		4
.L_21:
        /*0028*/ 	.byte	0x04, 0x17
        /*002a*/ 	.short	(.L_23 - .L_22)
.L_22:
        /*002c*/ 	.word	0x00000000
        /*0030*/ 	.short	0x0002
        /*0032*/ 	.short	0x0010
        /*0034*/ 	.byte	0x00, 0xf5, 0x21, 0x00


	//----- nvinfo : EIATTR_KPARAM_INFO
	.align		4
.L_23:
        /*0038*/ 	.byte	0x04, 0x17
        /*003a*/ 	.short	(.L_25 - .L_24)
.L_24:
        /*003c*/ 	.word	0x00000000
        /*0040*/ 	.short	0x0001
        /*0042*/ 	.short	0x0008
        /*0044*/ 	.byte	0x00, 0xf5, 0x21, 0x00


	//----- nvinfo : EIATTR_KPARAM_INFO
	.align		4
.L_25:
        /*0048*/ 	.byte	0x04, 0x17
        /*004a*/ 	.short	(.L_27 - .L_26)
.L_26:
        /*004c*/ 	.word	0x00000000
        /*0050*/ 	.short	0x0000
        /*0052*/ 	.short	0x0000
        /*0054*/ 	.byte	0x00, 0xf5, 0x21, 0x00


	//----- nvinfo : EIATTR_SPARSE_MMA_MASK
	.align		4
.L_27:
        /*0058*/ 	.byte	0x03, 0x50
        /*005a*/ 	.short	0x0000


	//----- nvinfo : EIATTR_MAXREG_COUNT
	.align		4
        /*005c*/ 	.byte	0x03, 0x1b
        /*005e*/ 	.short	0x00ff


	//----- nvinfo : EIATTR_MERCURY_ISA_VERSION
	.align		4
        /*0060*/ 	.byte	0x03, 0x5f
        /*0062*/ 	.short	0x0101


	//----- nvinfo : EIATTR_COOP_GROUP_MASK_REGIDS
	.align		4
        /*0064*/ 	.byte	0x04, 0x29
        /*0066*/ 	.short	(.L_29 - .L_28)


	//   ....[0]....
.L_28:
        /*0068*/ 	.word	0xffffffff


	//   ....[1]....
        /*006c*/ 	.word	0xffffffff


	//   ....[2]....
        /*0070*/ 	.word	0xffffffff


	//----- nvinfo : EIATTR_COOP_GROUP_INSTR_OFFSETS
	.align		4
.L_29:
        /*0074*/ 	.byte	0x04, 0x28
        /*0076*/ 	.short	(.L_31 - .L_30)


	//   ....[0]....
.L_30:
        /*0078*/ 	.word	0x00000ae0


	//   ....[1]....
        /*007c*/ 	.word	0x00000af0


	//   ....[2]....
        /*0080*/ 	.word	0x00000b00


	//----- nvinfo : EIATTR_VRC_CTA_INIT_COUNT
	.align		4
.L_31:
        /*0084*/ 	.byte	0x02, 0x4a
	.zero		1
	.zero		1


	//----- nvinfo : EIATTR_EXIT_INSTR_OFFSETS
	.align		4
        /*0088*/ 	.byte	0x04, 0x1c
        /*008a*/ 	.short	(.L_33 - .L_32)


	//   ....[0]....
.L_32:
        /*008c*/ 	.word	0x00000090


	//   ....[1]....
        /*0090*/ 	.word	0x00000b40


	//   ....[2]....
        /*0094*/ 	.word	0x00000bf0


	//----- nvinfo : EIATTR_CRS_STACK_SIZE
	.align		4
.L_33:
        /*0098*/ 	.byte	0x04, 0x1e
        /*009a*/ 	.short	(.L_35 - .L_34)
.L_34:
        /*009c*/ 	.word	0x00000000


	//----- nvinfo : EIATTR_CBANK_PARAM_SIZE
	.align		4
.L_35:
        /*00a0*/ 	.byte	0x03, 0x19
        /*00a2*/ 	.short	0x0020


	//----- nvinfo : EIATTR_PARAM_CBANK
	.align		4
        /*00a4*/ 	.byte	0x04, 0x0a
        /*00a6*/ 	.short	(.L_37 - .L_36)
	.align		4
.L_36:
        /*00a8*/ 	.word	index@(.nv.constant0._Z25softmax_warp_local_kernelPfS_S_ii)
        /*00ac*/ 	.short	0x0380
        /*00ae*/ 	.short	0x0020


	//----- nvinfo : EIATTR_SW_WAR
	.align		4
.L_37:
        /*00b0*/ 	.byte	0x04, 0x36
        /*00b2*/ 	.short	(.L_39 - .L_38)
.L_38:
        /*00b4*/ 	.word	0x00000008
.L_39:


//--------------------- .nv.info._Z22softmax_barrier_kernelPfS_S_ii --------------------------
	.section	.nv.info._Z22softmax_barrier_kernelPfS_S_ii,"",@"SHT_CUDA_INFO"
	.sectionflags	@""
	.align	4


	//----- nvinfo : EIATTR_CUDA_API_VERSION
	.align		4
        /*0000*/ 	.byte	0x04, 0x37
        /*0002*/ 	.short	(.L_41 - .L_40)
.L_40:
        /*0004*/ 	.word	0x00000082


	//----- nvinfo : EIATTR_KPARAM_INFO
	.align		4
.L_41:
        /*0008*/ 	.byte	0x04, 0x17
        /*000a*/ 	.short	(.L_43 - .L_42)
.L_42:
        /*000c*/ 	.word	0x00000000
        /*0010*/ 	.short	0x0004
        /*0012*/ 	.short	0x001c
        /*0014*/ 	.byte	0x00, 0xf0, 0x11, 0x00


	//----- nvinfo : EIATTR_KPARAM_INFO
	.align		4
.L_43:
        /*0018*/ 	.byte	0x04, 0x17
        /*001a*/ 	.short	(.L_45 - .L_44)
.L_44:
        /*001c*/ 	.word	0x00000000
        /*0020*/ 	.short	0x0003
        /*0022*/ 	.short	0x0018
        /*0024*/ 	.byte	0x00, 0xf0, 0x11, 0x00


	//----- nvinfo : EIATTR_KPARAM_INFO
	.align		4
.L_45:
        /*0028*/ 	.byte	0x04, 0x17
        /*002a*/ 	.short	(.L_47 - .L_46)
.L_46:
        /*002c*/ 	.word	0x00000000
        /*0030*/ 	.short	0x0002
        /*0032*/ 	.short	0x0010
        /*0034*/ 	.byte	0x00, 0xf5, 0x21, 0x00


	//----- nvinfo : EIATTR_KPARAM_INFO
	.align		4
.L_47:
        /*0038*/ 	.byte	0x04, 0x17
        /*003a*/ 	.short	(.L_49 - .L_48)
.L_48:
        /*003c*/ 	.word	0x00000000
        /*0040*/ 	.short	0x0001
        /*0042*/ 	.short	0x0008
        /*0044*/ 	.byte	0x00, 0xf5, 0x21, 0x00


	//----- nvinfo : EIATTR_KPARAM_INFO
	.align		4
.L_49:
        /*0048*/ 	.byte	0x04, 0x17
        /*004a*/ 	.short	(.L_51 - .L_50)
.L_50:
        /*004c*/ 	.word	0x00000000
        /*0050*/ 	.short	0x0000
        /*0052*/ 	.short	0x0000
        /*0054*/ 	.byte	0x00, 0xf5, 0x21, 0x00


	//----- nvinfo : EIATTR_SPARSE_MMA_MASK
	.align		4
.L_51:
        /*0058*/ 	.byte	0x03, 0x50
        /*005a*/ 	.short	0x0000


	//----- nvinfo : EIATTR_MAXREG_COUNT
	.align		4
        /*005c*/ 	.byte	0x03, 0x1b
        /*005e*/ 	.short	0x00ff


	//----- nvinfo : EIATTR_NUM_BARRIERS
	.align		4
        /*0060*/ 	.byte	0x02, 0x4c
        /*0062*/ 	.byte	0x01
	.zero		1


	//----- nvinfo : EIATTR_MERCURY_ISA_VERSION
	.align		4
        /*0064*/ 	.byte	0x03, 0x5f
        /*0066*/ 	.short	0x0101


	//----- nvinfo : EIATTR_VRC_CTA_INIT_COUNT
	.align		4
        /*0068*/ 	.byte	0x02, 0x4a
	.zero		1
	.zero		1


	//----- nvinfo : EIATTR_EXIT_INSTR_OFFSETS
	.align		4
        /*006c*/ 	.byte	0x04, 0x1c
        /*006e*/ 	.short	(.L_53 - .L_52)


	//   ....[0]....
.L_52:
        /*0070*/ 	.word	0x00000070


	//   ....[1]....
        /*0074*/ 	.word	0x00000be0


	//----- nvinfo : EIATTR_CRS_STACK_SIZE
	.align		4
.L_53:
        /*0078*/ 	.byte	0x04, 0x1e
        /*007a*/ 	.short	(.L_55 - .L_54)
.L_54:
        /*007c*/ 	.word	0x00000000


	//----- nvinfo : EIATTR_CBANK_PARAM_SIZE
	.align		4
.L_55:
        /*0080*/ 	.byte	0x03, 0x19
        /*0082*/ 	.short	0x0020


	//----- nvinfo : EIATTR_PARAM_CBANK
	.align		4
        /*0084*/ 	.byte	0x04, 0x0a
        /*0086*/ 	.short	(.L_57 - .L_56)
	.align		4
.L_56:
        /*0088*/ 	.word	index@(.nv.constant0._Z22softmax_barrier_kernelPfS_S_ii)
        /*008c*/ 	.short	0x0380
        /*008e*/ 	.short	0x0020


	//----- nvinfo : EIATTR_SW_WAR
	.align		4
.L_57:
        /*0090*/ 	.byte	0x04, 0x36
        /*0092*/ 	.short	(.L_59 - .L_58)
.L_58:
        /*0094*/ 	.word	0x00000008
.L_59:


//--------------------- .nv.callgraph             --------------------------
	.section	.nv.callgraph,"",@"SHT_CUDA_CALLGRAPH"
	.align	4
	.sectionentsize	8
	.align		4
        /*0000*/ 	.word	0x00000000
	.align		4
        /*0004*/ 	.word	0xffffffff
	.align		4
        /*0008*/ 	.word	0x00000000
	.align		4
        /*000c*/ 	.word	0xfffffffe
	.align		4
        /*0010*/ 	.word	0x00000000
	.align		4
        /*0014*/ 	.word	0xfffffffd
	.align		4
        /*0018*/ 	.word	0x00000000
	.align		4
        /*001c*/ 	.word	0xfffffffc


//--------------------- .text._Z25softmax_warp_local_kernelPfS_S_ii --------------------------
	.section	.text._Z25softmax_warp_local_kernelPfS_S_ii,"ax",@progbits
	.align	128
        .global         _Z25softmax_warp_local_kernelPfS_S_ii
        .type           _Z25softmax_warp_local_kernelPfS_S_ii,@function
        .size           _Z25softmax_warp_local_kernelPfS_S_ii,(.L_x_59 - _Z25softmax_warp_local_kernelPfS_S_ii)
        .other          _Z25softmax_warp_local_kernelPfS_S_ii,@"STO_CUDA_ENTRY STV_DEFAULT"
_Z25softmax_warp_local_kernelPfS_S_ii:
.text._Z25softmax_warp_local_kernelPfS_S_ii:
[----:B------:R-:W-:Y:S01]  /*0000*/  LDC R1, c[0x0][0x37c] ;  /* 0x0000df00ff017b82 */ /* 0x000fe20000000800 */
[----:B------:R-:W0:Y:S01]  /*0010*/  S2R R6, SR_TID.X ;  /* 0x0000000000067919 */ /* 0x000e220000002100 */
[----:B------:R-:W1:Y:S01]  /*0020*/  LDCU UR4, c[0x0][0x360] ;  /* 0x00006c00ff0477ac */ /* 0x000e620008000800 */
[----:B------:R-:W2:Y:S01]  /*0030*/  S2R R0, SR_CTAID.X ;  /* 0x0000000000007919 */ /* 0x000ea20000002500 */
[----:B------:R-:W3:Y:S01]  /*0040*/  LDCU UR5, c[0x0][0x398] ;  /* 0x00007300ff0577ac */ /* 0x000ee20008000800 */
[----:B-1----:R-:W-:Y:S01]  /*0050*/  USHF.R.U32.HI UR4, URZ, 0x5, UR4 ;  /* 0x00000005ff047899 */ /* 0x002fe20008011604 */
[----:B0-----:R-:W-:-:S05]  /*0060*/  SHF.R.U32.HI R7, RZ, 0x5, R6 ;  /* 0x00000005ff077819 */ /* 0x001fca0000011606 */
[----:B--2---:R-:W-:-:S05]  /*0070*/  IMAD R5, R0, UR4, R7 ;  /* 0x0000000400057c24 */ /* 0x004fca000f8e0207 */
[----:B---3--:R-:W-:-:S13]  /*0080*/  ISETP.GE.AND P0, PT, R5, UR5, PT ;  /* 0x0000000505007c0c */ /* 0x008fda000bf06270 */
[----:B------:R-:W-:Y:S05]  /*0090*/  @P0 EXIT ;  /* 0x000000000000094d */ /* 0x000fea0003800000 */
[----:B------:R-:W0:Y:S01]  /*00a0*/  LDCU UR4, c[0x0][0x39c] ;  /* 0x00007380ff0477ac */ /* 0x000e220008000800 */
[----:B------:R-:W-:Y:S01]  /*00b0*/  HFMA2 R3, -RZ, RZ, 0, 0 ;  /* 0x00000000ff037431 */ /* 0x000fe200000001ff */
[----:B------:R-:W-:Y:S01]  /*00c0*/  LOP3.LUT R6, R6, 0x1f, RZ, 0xc0, !PT ;  /* 0x0000001f06067812 */ /* 0x000fe200078ec0ff */
[----:B------:R-:W-:Y:S01]  /*00d0*/  IMAD.MOV.U32 R2, RZ, RZ, -0x319194d8 ;  /* 0xce6e6b28ff027424 */ /* 0x000fe200078e00ff */
[----:B------:R-:W-:Y:S01]  /*00e0*/  MOV R4, RZ ;  /* 0x000000ff00047202 */ /* 0x000fe20000000f00 */
[----:B0-----:R-:W-:-:S09]  /*00f0*/  UISETP.GE.AND UP0, UPT, UR4, 0x1, UPT ;  /* 0x000000010400788c */ /* 0x001fd2000bf06270 */
[----:B------:R-:W-:Y:S05]  /*0100*/  BRA.U !UP0, `(.L_x_0) ;  /* 0x0000000908887547 */ /* 0x000fea000b800000 */
[----:B------:R-:W-:Y:S01]  /*0110*/  IMAD.SHL.U32 R7, R7, 0x8, RZ ;  /* 0x0000000807077824 */ /* 0x000fe200078e00ff */
[----:B------:R-:W-:Y:S01]  /*0120*/  MOV R2, 0xce6e6b28 ;  /* 0xce6e6b2800027802 */ /* 0x000fe20000000f00 */
[C---:B------:R-:W-:Y:S01]  /*0130*/  IMAD R8, R5.reuse, 0x83, RZ ;  /* 0x0000008305087824 */ /* 0x040fe200078e02ff */
[----:B------:R-:W-:Y:S01]  /*0140*/  MOV R10, RZ ;  /* 0x000000ff000a7202 */ /* 0x000fe20000000f00 */
[----:B------:R-:W-:Y:S01]  /*0150*/  IMAD R9, R5, 0x11, RZ ;  /* 0x0000001105097824 */ /* 0x000fe200078e02ff */
[----:B------:R-:W-:Y:S01]  /*0160*/  IADD3 R11, PT, PT, -R7, RZ, RZ ;  /* 0x000000ff070b7210 */ /* 0x000fe20007ffe1ff */
[----:B------:R-:W-:Y:S02]  /*0170*/  IMAD.MOV.U32 R4, RZ, RZ, RZ ;  /* 0x000000ffff047224 */ /* 0x000fe400078e00ff */
[----:B------:R-:W-:-:S07]  /*0180*/  IMAD.MOV.U32 R3, RZ, RZ, RZ ;  /* 0x000000ffff037224 */ /* 0x000fce00078e00ff */
.L_x_17:
[----:B------:R-:W-:Y:S01]  /*0190*/  IMAD R0, R10, 0x11, R8 ;  /* 0x000000110a007824 */ /* 0x000fe200078e0208 */
[----:B------:R-:W-:Y:S03]  /*01a0*/  BSSY.RECONVERGENT B0, `(.L_x_1) ;  /* 0x0000041000007945 */ /* 0x000fe60003800200 */
[----:B------:R-:W-:-:S05]  /*01b0*/  IMAD.HI R12, R0, 0x487ede05, RZ ;  /* 0x487ede05000c7827 */ /* 0x000fca00078e02ff */
[----:B------:R-:W-:-:S04]  /*01c0*/  SHF.R.U32.HI R13, RZ, 0x1f, R12 ;  /* 0x0000001fff0d7819 */ /* 0x000fc8000001160c */
[----:B------:R-:W-:Y:S01]  /*01d0*/  LEA.HI.SX32 R13, R12, R13, 0x1b ;  /* 0x0000000d0c0d7211 */ /* 0x000fe200078fdaff */
[----:B------:R-:W-:-:S04]  /*01e0*/  IMAD.MOV R12, RZ, RZ, -R7 ;  /* 0x000000ffff0c7224 */ /* 0x000fc800078e0a07 */
[----:B------:R-:W-:Y:S01]  /*01f0*/  IMAD R13, R13, -0x71, R0 ;  /* 0xffffff8f0d0d7824 */ /* 0x000fe200078e0200 */
[----:B------:R-:W-:Y:S02]  /*0200*/  ISETP.GE.AND P0, PT, R12, 0x8, PT ;  /* 0x000000080c00780c */ /* 0x000fe40003f06270 */
[----:B------:R-:W-:Y:S02]  /*0210*/  MOV R12, R11 ;  /* 0x0000000b000c7202 */ /* 0x000fe40000000f00 */
[----:B------:R-:W-:-:S05]  /*0220*/  I2FP.F32.S32 R0, R13 ;  /* 0x0000000d00007245 */ /* 0x000fca0000201400 */
[----:B------:R-:W-:-:S04]  /*0230*/  FMUL R0, R0, 0.0099999997764825820923 ;  /* 0x3c23d70a00007820 */ /* 0x000fc80000400000 */
[----:B------:R-:W-:Y:S01]  /*0240*/  IMAD.MOV.U32 R13, RZ, RZ, R0 ;  /* 0x000000ffff0d7224 */ /* 0x000fe200078e0000 */
[----:B---3--:R-:W-:Y:S06]  /*0250*/  @P0 BRA `(.L_x_2) ;  /* 0x0000000000b40947 */ /* 0x008fec0003800000 */
[----:B------:R-:W-:Y:S01]  /*0260*/  IADD3 R14, PT, PT, -R12, 0x8, RZ ;  /* 0x000000080c0e7810 */ /* 0x000fe20007ffe1ff */
[----:B------:R-:W-:Y:S01]  /*0270*/  BSSY.RECONVERGENT B1, `(.L_x_3) ;  /* 0x0000019000017945 */ /* 0x000fe20003800200 */
[----:B------:R-:W-:Y:S02]  /*0280*/  PLOP3.LUT P0, PT, PT, PT, PT, 0x80, 0x8 ;  /* 0x000000000008781c */ /* 0x000fe40003f0f070 */
[----:B------:R-:W-:-:S13]  /*0290*/  ISETP.GT.AND P1, PT, R14, 0xc, PT ;  /* 0x0000000c0e00780c */ /* 0x000fda0003f24270 */
[----:B------:R-:W-:Y:S05]  /*02a0*/  @!P1 BRA `(.L_x_4) ;  /* 0x0000000000549947 */ /* 0x000fea0003800000 */
[----:B------:R-:W-:Y:S01]  /*02b0*/  HFMA2 R14, -RZ, RZ, 1.875, 5.0008296966552734375e-05 ;  /* 0x3f800347ff0e7431 */ /* 0x000fe200000001ff */
[----:B------:R-:W-:-:S13]  /*02c0*/  PLOP3.LUT P0, PT, PT, PT, PT, 0x8, 0x80 ;  /* 0x000000000080781c */ /* 0x000fda0003f0e170 */
.L_x_5:
[----:B------:R-:W-:Y:S01]  /*02d0*/  FFMA R13, R13, R14, 9.9999997473787516356e-05 ;  /* 0x38d1b7170d0d7423 */ /* 0x000fe2000000000e */
[----:B------:R-:W-:-:S03]  /*02e0*/  VIADD R12, R12, 0x10 ;  /* 0x000000100c0c7836 */ /* 0x000fc60000000000 */
[-C--:B------:R-:W-:Y:S02]  /*02f0*/  FFMA R13, R13, R14.reuse, 9.9999997473787516356e-05 ;  /* 0x38d1b7170d0d7423 */ /* 0x080fe4000000000e */
[----:B------:R-:W-:Y:S02]  /*0300*/  ISETP.GE.AND P1, PT, R12, -0x4, PT ;  /* 0xfffffffc0c00780c */ /* 0x000fe40003f26270 */
[----:B------:R-:W-:-:S04]  /*0310*/  FFMA R13, R13, R14, 9.9999997473787516356e-05 ;  /* 0x38d1b7170d0d7423 */ /* 0x000fc8000000000e */
        /* <DEDUP_REMOVED lines=12> */
[----:B------:R-:W-:Y:S01]  /*03e0*/  FFMA R13, R13, R14, 9.9999997473787516356e-05 ;  /* 0x38d1b7170d0d7423 */ /* 0x000fe2000000000e */
[----:B------:R-:W-:Y:S06]  /*03f0*/  @!P1 BRA `(.L_x_5) ;  /* 0xfffffffc00b49947 */ /* 0x000fec000383ffff */
.L_x_4:
[----:B------:R-:W-:Y:S05]  /*0400*/  BSYNC.RECONVERGENT B1 ;  /* 0x0000000000017941 */ /* 0x000fea0003800200 */
.L_x_3:
[----:B------:R-:W-:Y:S01]  /*0410*/  IADD3 R14, PT, PT, -R12, 0x8, RZ ;  /* 0x000000080c0e7810 */ /* 0x000fe20007ffe1ff */
[----:B------:R-:W-:Y:S03]  /*0420*/  BSSY.RECONVERGENT B1, `(.L_x_6) ;  /* 0x000000e000017945 */ /* 0x000fe60003800200 */
[----:B------:R-:W-:-:S13]  /*0430*/  ISETP.GT.AND P1, PT, R14, 0x4, PT ;  /* 0x000000040e00780c */ /* 0x000fda0003f24270 */
[----:B------:R-:W-:Y:S05]  /*0440*/  @!P1 BRA `(.L_x_7) ;  /* 0x00000000002c9947 */ /* 0x000fea0003800000 */
[----:B------:R-:W-:Y:S01]  /*0450*/  MOV R14, 0x3f800347 ;  /* 0x3f800347000e7802 */ /* 0x000fe20000000f00 */
[----:B------:R-:W-:Y:S01]  /*0460*/  VIADD R12, R12, 0x8 ;  /* 0x000000080c0c7836 */ /* 0x000fe20000000000 */
[----:B------:R-:W-:-:S03]  /*0470*/  PLOP3.LUT P0, PT, PT, PT, PT, 0x8, 0x80 ;  /* 0x000000000080781c */ /* 0x000fc60003f0e170 */
[----:B------:R-:W-:-:S04]  /*0480*/  FFMA R13, R13, R14, 9.9999997473787516356e-05 ;  /* 0x38d1b7170d0d7423 */ /* 0x000fc8000000000e */
[----:B------:R-:W-:-:S04]  /*0490*/  FFMA R13, R13, R14, 9.9999997473787516356e-05 ;  /* 0x38d1b7170d0d7423 */ /* 0x000fc8000000000e */
[----:B------:R-:W-:-:S04]  /*04a0*/  FFMA R13, R13, R14, 9.9999997473787516356e-05 ;  /* 0x38d1b7170d0d7423 */ /* 0x000fc8000000000e */
[----:B------:R-:W-:-:S04]  /*04b0*/  FFMA R13, R13, R14, 9.9999997473787516356e-05 ;  /* 0x38d1b7170d0d7423 */ /* 0x000fc8000000000e */
[----:B------:R-:W-:-:S04]  /*04c0*/  FFMA R13, R13, R14, 9.9999997473787516356e-05 ;  /* 0x38d1b7170d0d7423 */ /* 0x000fc8000000000e */
[----:B------:R-:W-:-:S04]  /*04d0*/  FFMA R13, R13, R14, 9.9999997473787516356e-05 ;  /* 0x38d1b7170d0d7423 */ /* 0x000fc8000000000e */
[----:B------:R-:W-:-:S04]  /*04e0*/  FFMA R13, R13, R14, 9.9999997473787516356e-05 ;  /* 0x38d1b7170d0d7423 */ /* 0x000fc8000000000e */
[----:B------:R-:W-:-:S07]  /*04f0*/  FFMA R13, R13, R14, 9.9999997473787516356e-05 ;  /* 0x38d1b7170d0d7423 */ /* 0x000fce000000000e */
.L_x_7:
[----:B------:R-:W-:Y:S05]  /*0500*/  BSYNC.RECONVERGENT B1 ;  /* 0x0000000000017941 */ /* 0x000fea0003800200 */
.L_x_6:
[----:B------:R-:W-:-:S13]  /*0510*/  ISETP.NE.OR P0, PT, R12, 0x8, P0 ;  /* 0x000000080c00780c */ /* 0x000fda0000705670 */
[----:B------:R-:W-:Y:S05]  /*0520*/  @!P0 BRA `(.L_x_8) ;  /* 0x0000000000208947 */ /* 0x000fea0003800000 */
.L_x_2:
[----:B------:R-:W-:-:S07]  /*0530*/  HFMA2 R14, -RZ, RZ, 1.875, 5.0008296966552734375e-05 ;  /* 0x3f800347ff0e7431 */ /* 0x000fce00000001ff */
.L_x_9:
[----:B------:R-:W-:Y:S02]  /*0540*/  VIADD R12, R12, 0x4 ;  /* 0x000000040c0c7836 */ /* 0x000fe40000000000 */
[----:B------:R-:W-:-:S03]  /*0550*/  FFMA R13, R13, R14, 9.9999997473787516356e-05 ;  /* 0x38d1b7170d0d7423 */ /* 0x000fc6000000000e */
[----:B------:R-:W-:Y:S01]  /*0560*/  ISETP.NE.AND P0, PT, R12, 0x8, PT ;  /* 0x000000080c00780c */ /* 0x000fe20003f05270 */
[----:B------:R-:W-:-:S04]  /*0570*/  FFMA R13, R13, R14, 9.9999997473787516356e-05 ;  /* 0x38d1b7170d0d7423 */ /* 0x000fc8000000000e */
[----:B------:R-:W-:-:S04]  /*0580*/  FFMA R13, R13, R14, 9.9999997473787516356e-05 ;  /* 0x38d1b7170d0d7423 */ /* 0x000fc8000000000e */
[----:B------:R-:W-:-:S04]  /*0590*/  FFMA R13, R13, R14, 9.9999997473787516356e-05 ;  /* 0x38d1b7170d0d7423 */ /* 0x000fc8000000000e */
[----:B------:R-:W-:Y:S05]  /*05a0*/  @P0 BRA `(.L_x_9) ;  /* 0xfffffffc00e40947 */ /* 0x000fea000383ffff */
.L_x_8:
[----:B------:R-:W-:Y:S05]  /*05b0*/  BSYNC.RECONVERGENT B0 ;  /* 0x0000000000007941 */ /* 0x000fea0003800200 */
.L_x_1:
[----:B------:R-:W-:Y:S01]  /*05c0*/  ISETP.NE.AND P0, PT, R6, RZ, PT ;  /* 0x000000ff0600720c */ /* 0x000fe20003f05270 */
[----:B------:R-:W-:Y:S01]  /*05d0*/  BSSY.RECONVERGENT B0, `(.L_x_10) ;  /* 0x000004e000007945 */ /* 0x000fe20003800200 */
[----:B------:R-:W-:-:S11]  /*05e0*/  FFMA R13, R13, 0.0010000000474974513054, R0 ;  /* 0x3a83126f0d0d7823 */ /* 0x000fd60000000000 */
[----:B------:R-:W-:Y:S05]  /*05f0*/  @P0 BRA `(.L_x_11) ;  /* 0x00000004002c0947 */ /* 0x000fea0003800000 */
[----:B------:R-:W-:Y:S01]  /*0600*/  FMUL R0, R13, 0.10000000149011611938 ;  /* 0x3dcccccd0d007820 */ /* 0x000fe20000400000 */
[----:B------:R-:W-:Y:S01]  /*0610*/  MOV R15, 0x3bbb989d ;  /* 0x3bbb989d000f7802 */ /* 0x000fe20000000f00 */
[----:B------:R-:W-:Y:S01]  /*0620*/  IMAD.MOV.U32 R17, RZ, RZ, 0x437c0000 ;  /* 0x437c0000ff117424 */ /* 0x000fe200078e00ff */
[C---:B------:R-:W-:Y:S02]  /*0630*/  FSETP.GTU.AND P0, PT, R2.reuse, -100000000, PT ;  /* 0xccbebc200200780b */ /* 0x040fe40003f0c000 */
[----:B------:R-:W-:-:S05]  /*0640*/  FMNMX R13, R2, R0, !PT ;  /* 0x00000000020d7209 */ /* 0x000fca0007800000 */
[----:B------:R-:W-:-:S04]  /*0650*/  FADD R0, R0, -R13 ;  /* 0x8000000d00007221 */ /* 0x000fc80000000000 */
[----:B------:R-:W-:-:S04]  /*0660*/  FFMA.SAT R12, R0, R15, 0.5 ;  /* 0x3f000000000c7423 */ /* 0x000fc8000000200f */
[----:B------:R-:W-:-:S04]  /*0670*/  FFMA.RM R12, R12, R17, 12582913 ;  /* 0x4b4000010c0c7423 */ /* 0x000fc80000004011 */
[----:B------:R-:W-:-:S04]  /*0680*/  FADD R15, R12, -12583039 ;  /* 0xcb40007f0c0f7421 */ /* 0x000fc80000000000 */
[----:B------:R-:W-:-:S04]  /*0690*/  FFMA R15, R0, 1.4426950216293334961, -R15 ;  /* 0x3fb8aa3b000f7823 */ /* 0x000fc8000000080f */
[----:B------:R-:W-:Y:S01]  /*06a0*/  FFMA R15, R0, 1.925963033500011079e-08, R15 ;  /* 0x32a57060000f7823 */ /* 0x000fe2000000000f */
[----:B------:R-:W-:Y:S01]  /*06b0*/  SHF.L.U32 R0, R12, 0x17, RZ ;  /* 0x000000170c007819 */ /* 0x000fe200000006ff */
[----:B------:R-:W-:-:S04]  /*06c0*/  IMAD.MOV.U32 R12, RZ, RZ, RZ ;  /* 0x000000ffff0c7224 */ /* 0x000fc800078e00ff */
[----:B------:R-:W0:Y:S02]  /*06d0*/  MUFU.EX2 R15, R15 ;  /* 0x0000000f000f7308 */ /* 0x000e240000000800 */
[----:B0-----:R-:W-:Y:S01]  /*06e0*/  FMUL R0, R0, R15 ;  /* 0x0000000f00007220 */ /* 0x001fe20000400000 */
[----:B------:R-:W-:Y:S06]  /*06f0*/  @!P0 BRA `(.L_x_12) ;  /* 0x0000000000308947 */ /* 0x000fec0003800000 */
[----:B------:R-:W-:Y:S02]  /*0700*/  HFMA2 R15, -RZ, RZ, 0.96630859375, -0.0022525787353515625 ;  /* 0x3bbb989dff0f7431 */ /* 0x000fe400000001ff */
[----:B------:R-:W-:Y:S01]  /*0710*/  FADD R2, R2, -R13 ;  /* 0x8000000d02027221 */ /* 0x000fe20000000000 */
[----:B------:R-:W-:-:S03]  /*0720*/  IMAD.MOV.U32 R17, RZ, RZ, 0x437c0000 ;  /* 0x437c0000ff117424 */ /* 0x000fc600078e00ff */
[----:B------:R-:W-:-:S04]  /*0730*/  FFMA.SAT R12, R2, R15, 0.5 ;  /* 0x3f000000020c7423 */ /* 0x000fc8000000200f */
[----:B------:R-:W-:-:S04]  /*0740*/  FFMA.RM R12, R12, R17, 12582913 ;  /* 0x4b4000010c0c7423 */ /* 0x000fc80000004011 */
[C---:B------:R-:W-:Y:S01]  /*0750*/  FADD R15, R12.reuse, -12583039 ;  /* 0xcb40007f0c0f7421 */ /* 0x040fe20000000000 */
[----:B------:R-:W-:-:S03]  /*0760*/  SHF.L.U32 R12, R12, 0x17, RZ ;  /* 0x000000170c0c7819 */ /* 0x000fc600000006ff */
[----:B------:R-:W-:-:S04]  /*0770*/  FFMA R15, R2, 1.4426950216293334961, -R15 ;  /* 0x3fb8aa3b020f7823 */ /* 0x000fc8000000080f */
[----:B------:R-:W-:-:S06]  /*0780*/  FFMA R15, R2, 1.925963033500011079e-08, R15 ;  /* 0x32a57060020f7823 */ /* 0x000fcc000000000f */
[----:B------:R-:W0:Y:S02]  /*0790*/  MUFU.EX2 R15, R15 ;  /* 0x0000000f000f7308 */ /* 0x000e240000000800 */
[----:B0-----:R-:W-:-:S04]  /*07a0*/  FMUL R12, R12, R15 ;  /* 0x0000000f0c0c7220 */ /* 0x001fc80000400000 */
[----:B------:R-:W-:-:S07]  /*07b0*/  FMUL R12, R3, R12 ;  /* 0x0000000c030c7220 */ /* 0x000fce0000400000 */
.L_x_12:
[----:B------:R-:W-:Y:S01]  /*07c0*/  FADD R15, R0, R12 ;  /* 0x0000000c000f7221 */ /* 0x000fe20000000000 */
[----:B------:R-:W-:Y:S01]  /*07d0*/  FSETP.GT.AND P2, PT, R3, RZ, PT ;  /* 0x000000ff0300720b */ /* 0x000fe20003f44000 */
[----:B------:R-:W-:Y:S01]  /*07e0*/  BSSY.RECONVERGENT B1, `(.L_x_13) ;  /* 0x000000f000017945 */ /* 0x000fe20003800200 */
[----:B------:R-:W-:Y:S01]  /*07f0*/  FSETP.GT.AND P3, PT, R12, -R0, PT ;  /* 0x800000000c00720b */ /* 0x000fe20003f64000 */
[----:B------:R-:W0:Y:S08]  /*0800*/  MUFU.RCP R2, R15 ;  /* 0x0000000f00027308 */ /* 0x000e300000001000 */
[----:B------:R-:W1:Y:S01]  /*0810*/  FCHK P0, R12, R15 ;  /* 0x0000000f0c007302 */ /* 0x000e620000000000 */
[----:B0-----:R-:W-:-:S04]  /*0820*/  FFMA R17, -R15, R2, 1 ;  /* 0x3f8000000f117423 */ /* 0x001fc80000000102 */
[----:B------:R-:W-:-:S04]  /*0830*/  FFMA R2, R2, R17, R2 ;  /* 0x0000001102027223 */ /* 0x000fc80000000002 */
[----:B------:R-:W-:-:S04]  /*0840*/  FFMA R17, R2, R12, RZ ;  /* 0x0000000c02117223 */ /* 0x000fc800000000ff */
[----:B------:R-:W-:-:S04]  /*0850*/  FFMA R3, -R15, R17, R12 ;  /* 0x000000110f037223 */ /* 0x000fc8000000010c */
[----:B------:R-:W-:Y:S01]  /*0860*/  FFMA R2, R2, R3, R17 ;  /* 0x0000000302027223 */ /* 0x000fe20000000011 */
[----:B-1----:R-:W-:Y:S06]  /*0870*/  @!P0 BRA `(.L_x_14) ;  /* 0x0000000000148947 */ /* 0x002fec0003800000 */
[----:B------:R-:W-:Y:S01]  /*0880*/  IMAD.MOV.U32 R2, RZ, RZ, R12 ;  /* 0x000000ffff027224 */ /* 0x000fe200078e000c */
[----:B------:R-:W-:Y:S02]  /*0890*/  MOV R3, R15 ;  /* 0x0000000f00037202 */ /* 0x000fe40000000f00 */
[----:B------:R-:W-:-:S07]  /*08a0*/  MOV R12, 0x8c0 ;  /* 0x000008c0000c7802 */ /* 0x000fce0000000f00 */
[----:B------:R-:W-:Y:S05]  /*08b0*/  CALL.REL.NOINC `($__internal_0_$__cuda_sm3x_div_rn_noftz_f32_slowpath) ;  /* 0x0000000000d07944 */ /* 0x000fea0003c00000 */
[----:B------:R-:W-:-:S07]  /*08c0*/  IMAD.MOV.U32 R2, RZ, RZ, R14 ;  /* 0x000000ffff027224 */ /* 0x000fce00078e000e */
.L_x_14:
[----:B------:R-:W-:Y:S05]  /*08d0*/  BSYNC.RECONVERGENT B1 ;  /* 0x0000000000017941 */ /* 0x000fea0003800200 */
.L_x_13:
[----:B------:R-:W0:Y:S01]  /*08e0*/  MUFU.RCP R12, R15 ;  /* 0x0000000f000c7308 */ /* 0x000e220000001000 */
[----:B------:R-:W-:Y:S01]  /*08f0*/  FSEL R2, R2, RZ, P2 ;  /* 0x000000ff02027208 */ /* 0x000fe20001000000 */
[----:B------:R-:W-:Y:S03]  /*0900*/  BSSY.RECONVERGENT B1, `(.L_x_15) ;  /* 0x000000e000017945 */ /* 0x000fe60003800200 */
[----:B------:R-:W-:-:S03]  /*0910*/  FSEL R17, R2, RZ, P3 ;  /* 0x000000ff02117208 */ /* 0x000fc60001800000 */
[----:B------:R-:W1:Y:S01]  /*0920*/  FCHK P0, R0, R15 ;  /* 0x0000000f00007302 */ /* 0x000e620000000000 */
[----:B0-----:R-:W-:-:S04]  /*0930*/  FFMA R3, -R15, R12, 1 ;  /* 0x3f8000000f037423 */ /* 0x001fc8000000010c */
[----:B------:R-:W-:-:S04]  /*0940*/  FFMA R14, R12, R3, R12 ;  /* 0x000000030c0e7223 */ /* 0x000fc8000000000c */
[----:B------:R-:W-:-:S04]  /*0950*/  FFMA R3, R0, R14, RZ ;  /* 0x0000000e00037223 */ /* 0x000fc800000000ff */
[----:B------:R-:W-:-:S04]  /*0960*/  FFMA R12, -R15, R3, R0 ;  /* 0x000000030f0c7223 */ /* 0x000fc80000000100 */
[----:B------:R-:W-:Y:S01]  /*0970*/  FFMA R3, R14, R12, R3 ;  /* 0x0000000c0e037223 */ /* 0x000fe20000000003 */
[----:B-1----:R-:W-:Y:S06]  /*0980*/  @!P0 BRA `(.L_x_16) ;  /* 0x0000000000148947 */ /* 0x002fec0003800000 */
[----:B------:R-:W-:Y:S01]  /*0990*/  MOV R2, R0 ;  /* 0x0000000000027202 */ /* 0x000fe20000000f00 */
[----:B------:R-:W-:Y:S01]  /*09a0*/  IMAD.MOV.U32 R3, RZ, RZ, R15 ;  /* 0x000000ffff037224 */ /* 0x000fe200078e000f */
[----:B------:R-:W-:-:S07]  /*09b0*/  MOV R12, 0x9d0 ;  /* 0x000009d0000c7802 */ /* 0x000fce0000000f00 */
[----:B------:R-:W-:Y:S05]  /*09c0*/  CALL.REL.NOINC `($__internal_0_$__cuda_sm3x_div_rn_noftz_f32_slowpath) ;  /* 0x00000000008c7944 */ /* 0x000fea0003c00000 */
[----:B------:R-:W-:-:S07]  /*09d0*/  MOV R3, R14 ;  /* 0x0000000e00037202 */ /* 0x000fce0000000f00 */
.L_x_16:
[----:B------:R-:W-:Y:S05]  /*09e0*/  BSYNC.RECONVERGENT B1 ;  /* 0x0000000000017941 */ /* 0x000fea0003800200 */
.L_x_15:
[----:B------:R-:W-:Y:S02]  /*09f0*/  IMAD R0, R10, 0x1f, R9 ;  /* 0x0000001f0a007824 */ /* 0x000fe400078e0209 */
[----:B------:R-:W-:Y:S01]  /*0a00*/  FMUL R17, R4, R17 ;  /* 0x0000001104117220 */ /* 0x000fe20000400000 */
[----:B------:R-:W-:Y:S01]  /*0a10*/  FSEL R4, R3, RZ, P3 ;  /* 0x000000ff03047208 */ /* 0x000fe20001800000 */
[----:B------:R-:W-:Y:S01]  /*0a20*/  IMAD.HI R2, R0, 0x151d07eb, RZ ;  /* 0x151d07eb00027827 */ /* 0x000fe200078e02ff */
[----:B------:R-:W-:-:S04]  /*0a30*/  MOV R3, R15 ;  /* 0x0000000f00037202 */ /* 0x000fc80000000f00 */
[----:B------:R-:W-:-:S04]  /*0a40*/  SHF.R.U32.HI R19, RZ, 0x1f, R2 ;  /* 0x0000001fff137819 */ /* 0x000fc80000011602 */
[----:B------:R-:W-:Y:S01]  /*0a50*/  LEA.HI.SX32 R19, R2, R19, 0x1d ;  /* 0x0000001302137211 */ /* 0x000fe200078feaff */
[----:B------:R-:W-:-:S04]  /*0a60*/  IMAD.MOV.U32 R2, RZ, RZ, R13 ;  /* 0x000000ffff027224 */ /* 0x000fc800078e000d */
[----:B------:R-:W-:-:S05]  /*0a70*/  IMAD R19, R19, -0x61, R0 ;  /* 0xffffff9f13137824 */ /* 0x000fca00078e0200 */
[----:B------:R-:W-:-:S05]  /*0a80*/  I2FP.F32.S32 R19, R19 ;  /* 0x0000001300137245 */ /* 0x000fca0000201400 */
[----:B------:R-:W-:-:S04]  /*0a90*/  FMUL R19, R19, 0.019999999552965164185 ;  /* 0x3ca3d70a13137820 */ /* 0x000fc80000400000 */
[----:B------:R-:W-:-:S07]  /*0aa0*/  FFMA R4, R4, R19, R17 ;  /* 0x0000001304047223 */ /* 0x000fce0000000011 */
.L_x_11:
[----:B------:R-:W-:Y:S05]  /*0ab0*/  BSYNC.RECONVERGENT B0 ;  /* 0x0000000000007941 */ /* 0x000fea0003800200 */
.L_x_10:
[----:B------:R-:W0:Y:S01]  /*0ac0*/  LDCU UR4, c[0x0][0x39c] ;  /* 0x00007380ff0477ac */ /* 0x000e220008000800 */
[----:B------:R-:W-:Y:S01]  /*0ad0*/  IADD3 R10, PT, PT, R10, 0x1, RZ ;  /* 0x000000010a0a7810 */ /* 0x000fe20007ffe0ff */
[----:B------:R-:W1:Y:S04]  /*0ae0*/  SHFL.IDX PT, R2, R2, RZ, 0x1f ;  /* 0x00001fff02027589 */ /* 0x000e6800000e0000 */
[----:B------:R-:W2:Y:S04]  /*0af0*/  SHFL.IDX PT, R3, R3, RZ, 0x1f ;  /* 0x00001fff03037589 */ /* 0x000ea800000e0000 */
[----:B------:R-:W3:Y:S01]  /*0b00*/  SHFL.IDX PT, R4, R4, RZ, 0x1f ;  /* 0x00001fff04047589 */ /* 0x000ee200000e0000 */
[----:B0-----:R-:W-:-:S13]  /*0b10*/  ISETP.NE.AND P0, PT, R10, UR4, PT ;  /* 0x000000040a007c0c */ /* 0x001fda000bf05270 */
[----:B-12---:R-:W-:Y:S05]  /*0b20*/  @P0 BRA `(.L_x_17) ;  /* 0xfffffff400980947 */ /* 0x006fea000383ffff */
.L_x_0:
[----:B------:R-:W-:-:S13]  /*0b30*/  ISETP.NE.AND P0, PT, R6, RZ, PT ;  /* 0x000000ff0600720c */ /* 0x000fda0003f05270 */
[----:B------:R-:W-:Y:S05]  /*0b40*/  @P0 EXIT ;  /* 0x000000000000094d */ /* 0x000fea0003800000 */
[----:B------:R-:W0:Y:S01]  /*0b50*/  LDC.64 R6, c[0x0][0x380] ;  /* 0x0000e000ff067b82 */ /* 0x000e220000000a00 */
[----:B------:R-:W3:Y:S07]  /*0b60*/  LDCU.64 UR4, c[0x0][0x358] ;  /* 0x00006b00ff0477ac */ /* 0x000eee0008000a00 */
[----:B------:R-:W1:Y:S08]  /*0b70*/  LDC.64 R8, c[0x0][0x388] ;  /* 0x0000e200ff087b82 */ /* 0x000e700000000a00 */
[----:B------:R-:W2:Y:S01]  /*0b80*/  LDC.64 R10, c[0x0][0x390] ;  /* 0x0000e400ff0a7b82 */ /* 0x000ea20000000a00 */
[----:B0-----:R-:W-:-:S05]  /*0b90*/  IMAD.WIDE R6, R5, 0x4, R6 ;  /* 0x0000000405067825 */ /* 0x001fca00078e0206 */
[----:B---3--:R-:W-:Y:S01]  /*0ba0*/  STG.E desc[UR4][R6.64], R4 ;  /* 0x0000000406007986 */ /* 0x008fe2000c101904 */
[----:B-1----:R-:W-:-:S05]  /*0bb0*/  IMAD.WIDE R8, R5, 0x4, R8 ;  /* 0x0000000405087825 */ /* 0x002fca00078e0208 */
[----:B------:R-:W-:Y:S01]  /*0bc0*/  STG.E desc[UR4][R8.64], R2 ;  /* 0x0000000208007986 */ /* 0x000fe2000c101904 */
[----:B--2---:R-:W-:-:S05]  /*0bd0*/  IMAD.WIDE R10, R5, 0x4, R10 ;  /* 0x00000004050a7825 */ /* 0x004fca00078e020a */
[----:B------:R-:W-:Y:S01]  /*0be0*/  STG.E desc[UR4][R10.64], R3 ;  /* 0x000000030a007986 */ /* 0x000fe2000c101904 */
[----:B------:R-:W-:Y:S05]  /*0bf0*/  EXIT ;  /* 0x000000000000794d */ /* 0x000fea0003800000 */
        .weak           $__internal_0_$__cuda_sm3x_div_rn_noftz_f32_slowpath
        .type           $__internal_0_$__cuda_sm3x_div_rn_noftz_f32_slowpath,@function
        .size           $__internal_0_$__cuda_sm3x_div_rn_noftz_f32_slowpath,(.L_x_59 - $__internal_0_$__cuda_sm3x_div_rn_noftz_f32_slowpath)
$__internal_0_$__cuda_sm3x_div_rn_noftz_f32_slowpath:
[----:B------:R-:W-:Y:S01]  /*0c00*/  SHF.R.U32.HI R14, RZ, 0x17, R3 ;  /* 0x00000017ff0e7819 */ /* 0x000fe20000011603 */
[----:B------:R-:W-:Y:S01]  /*0c10*/  BSSY.RECONVERGENT B2, `(.L_x_18) ;  /* 0x0000062000027945 */ /* 0x000fe20003800200 */
[----:B------:R-:W-:Y:S02]  /*0c20*/  SHF.R.U32.HI R16, RZ, 0x17, R2 ;  /* 0x00000017ff107819 */ /* 0x000fe40000011602 */
[----:B------:R-:W-:Y:S02]  /*0c30*/  LOP3.LUT R14, R14, 0xff, RZ, 0xc0, !PT ;  /* 0x000000ff0e0e7812 */ /* 0x000fe400078ec0ff */
[----:B------:R-:W-:-:S03]  /*0c40*/  LOP3.LUT R19, R16, 0xff, RZ, 0xc0, !PT ;  /* 0x000000ff10137812 */ /* 0x000fc600078ec0ff */
[----:B------:R-:W-:Y:S01]  /*0c50*/  VIADD R20, R14, 0xffffffff ;  /* 0xffffffff0e147836 */ /* 0x000fe20000000000 */
[----:B------:R-:W-:-:S04]  /*0c60*/  IADD3 R18, PT, PT, R19, -0x1, RZ ;  /* 0xffffffff13127810 */ /* 0x000fc80007ffe0ff */
[----:B------:R-:W-:-:S04]  /*0c70*/  ISETP.GT.U32.AND P0, PT, R20, 0xfd, PT ;  /* 0x000000fd1400780c */ /* 0x000fc80003f04070 */
[----:B------:R-:W-:-:S13]  /*0c80*/  ISETP.GT.U32.OR P0, PT, R18, 0xfd, P0 ;  /* 0x000000fd1200780c */ /* 0x000fda0000704470 */
[----:B------:R-:W-:Y:S01]  /*0c90*/  @!P0 MOV R16, RZ ;  /* 0x000000ff00108202 */ /* 0x000fe20000000f00 */
[----:B------:R-:W-:Y:S06]  /*0ca0*/  @!P0 BRA `(.L_x_19) ;  /* 0x00000000005c8947 */ /* 0x000fec0003800000 */
[----:B------:R-:W-:Y:S02]  /*0cb0*/  FSETP.GTU.FTZ.AND P0, PT, |R2|, +INF , PT ;  /* 0x7f8000000200780b */ /* 0x000fe40003f1c200 */
[----:B------:R-:W-:-:S04]  /*0cc0*/  FSETP.GTU.FTZ.AND P1, PT, |R3|, +INF , PT ;  /* 0x7f8000000300780b */ /* 0x000fc80003f3c200 */
[----:B------:R-:W-:-:S13]  /*0cd0*/  PLOP3.LUT P0, PT, P0, P1, PT, 0xf8, 0x8f ;  /* 0x00000000008f781c */ /* 0x000fda0000703f70 */
[----:B------:R-:W-:Y:S05]  /*0ce0*/  @P0 BRA `(.L_x_20) ;  /* 0x00000004004c0947 */ /* 0x000fea0003800000 */
[----:B------:R-:W-:-:S13]  /*0cf0*/  LOP3.LUT P0, RZ, R3, 0x7fffffff, R2, 0xc8, !PT ;  /* 0x7fffffff03ff7812 */ /* 0x000fda000780c802 */
[----:B------:R-:W-:Y:S05]  /*0d00*/  @!P0 BRA `(.L_x_21) ;  /* 0x00000004003c8947 */ /* 0x000fea0003800000 */
[C---:B------:R-:W-:Y:S02]  /*0d10*/  FSETP.NEU.FTZ.AND P4, PT, |R2|.reuse, +INF , PT ;  /* 0x7f8000000200780b */ /* 0x040fe40003f9d200 */
[----:B------:R-:W-:Y:S02]  /*0d20*/  FSETP.NEU.FTZ.AND P1, PT, |R3|, +INF , PT ;  /* 0x7f8000000300780b */ /* 0x000fe40003f3d200 */
[----:B------:R-:W-:-:S11]  /*0d30*/  FSETP.NEU.FTZ.AND P0, PT, |R2|, +INF , PT ;  /* 0x7f8000000200780b */ /* 0x000fd60003f1d200 */
[----:B------:R-:W-:Y:S05]  /*0d40*/  @!P1 BRA !P4, `(.L_x_21) ;  /* 0x00000004002c9947 */ /* 0x000fea0006000000 */
[----:B------:R-:W-:-:S04]  /*0d50*/  LOP3.LUT P4, RZ, R2, 0x7fffffff, RZ, 0xc0, !PT ;  /* 0x7fffffff02ff7812 */ /* 0x000fc8000788c0ff */
[----:B------:R-:W-:-:S13]  /*0d60*/  PLOP3.LUT P1, PT, P1, P4, PT, 0x2f, 0xf2 ;  /* 0x0000000000f2781c */ /* 0x000fda0000f28577 */
[----:B------:R-:W-:Y:S05]  /*0d70*/  @P1 BRA `(.L_x_22) ;  /* 0x0000000400181947 */ /* 0x000fea0003800000 */
[----:B------:R-:W-:-:S04]  /*0d80*/  LOP3.LUT P1, RZ, R3, 0x7fffffff, RZ, 0xc0, !PT ;  /* 0x7fffffff03ff7812 */ /* 0x000fc8000782c0ff */
[----:B------:R-:W-:-:S13]  /*0d90*/  PLOP3.LUT P0, PT, P0, P1, PT, 0x2f, 0xf2 ;  /* 0x0000000000f2781c */ /* 0x000fda0000702577 */
[----:B------:R-:W-:Y:S05]  /*0da0*/  @P0 BRA `(.L_x_23) ;  /* 0x0000000400000947 */ /* 0x000fea0003800000 */
[----:B------:R-:W-:Y:S02]  /*0db0*/  ISETP.GE.AND P0, PT, R18, RZ, PT ;  /* 0x000000ff1200720c */ /* 0x000fe40003f06270 */
[----:B------:R-:W-:-:S11]  /*0dc0*/  ISETP.GE.AND P1, PT, R20, RZ, PT ;  /* 0x000000ff1400720c */ /* 0x000fd60003f26270 */
[----:B------:R-:W-:Y:S01]  /*0dd0*/  @P0 IMAD.MOV.U32 R16, RZ, RZ, RZ ;  /* 0x000000ffff100224 */ /* 0x000fe200078e00ff */
[----:B------:R-:W-:Y:S01]  /*0de0*/  @!P0 MOV R16, 0xffffffc0 ;  /* 0xffffffc000108802 */ /* 0x000fe20000000f00 */
[----:B------:R-:W-:Y:S01]  /*0df0*/  @!P0 FFMA R2, R2, 1.84467440737095516160e+19, RZ ;  /* 0x5f80000002028823 */ /* 0x000fe200000000ff */
[----:B------:R-:W-:Y:S02]  /*0e00*/  @!P1 FFMA R3, R3, 1.84467440737095516160e+19, RZ ;  /* 0x5f80000003039823 */ /* 0x000fe400000000ff */
[----:B------:R-:W-:-:S07]  /*0e10*/  @!P1 IADD3 R16, PT, PT, R16, 0x40, RZ ;  /* 0x0000004010109810 */ /* 0x000fce0007ffe0ff */
.L_x_19:
[----:B------:R-:W-:Y:S01]  /*0e20*/  LEA R18, R14, 0xc0800000, 0x17 ;  /* 0xc08000000e127811 */ /* 0x000fe200078eb8ff */
[----:B------:R-:W-:Y:S01]  /*0e30*/  BSSY.RECONVERGENT B3, `(.L_x_24) ;  /* 0x0000036000037945 */ /* 0x000fe20003800200 */
[----:B------:R-:W-:-:S03]  /*0e40*/  IADD3 R19, PT, PT, R19, -0x7f, RZ ;  /* 0xffffff8113137810 */ /* 0x000fc60007ffe0ff */
[----:B------:R-:W-:Y:S02]  /*0e50*/  IMAD.IADD R20, R3, 0x1, -R18 ;  /* 0x0000000103147824 */ /* 0x000fe400078e0a12 */
[C---:B------:R-:W-:Y:S01]  /*0e60*/  IMAD R2, R19.reuse, -0x800000, R2 ;  /* 0xff80000013027824 */ /* 0x040fe200078e0202 */
[----:B------:R-:W-:Y:S01]  /*0e70*/  IADD3 R19, PT, PT, R19, 0x7f, -R14 ;  /* 0x0000007f13137810 */ /* 0x000fe20007ffe80e */
[----:B------:R-:W0:Y:S01]  /*0e80*/  MUFU.RCP R3, R20 ;  /* 0x0000001400037308 */ /* 0x000e220000001000 */
[----:B------:R-:W-:Y:S02]  /*0e90*/  FADD.FTZ R21, -R20, -RZ ;  /* 0x800000ff14157221 */ /* 0x000fe40000010100 */
[----:B------:R-:W-:Y:S02]  /*0ea0*/  IADD3 R19, PT, PT, R19, R16, RZ ;  /* 0x0000001013137210 */ /* 0x000fe40007ffe0ff */
[----:B0-----:R-:W-:-:S04]  /*0eb0*/  FFMA R18, R3, R21, 1 ;  /* 0x3f80000003127423 */ /* 0x001fc80000000015 */
[----:B------:R-:W-:-:S04]  /*0ec0*/  FFMA R3, R3, R18, R3 ;  /* 0x0000001203037223 */ /* 0x000fc80000000003 */
[----:B------:R-:W-:-:S04]  /*0ed0*/  FFMA R18, R2, R3, RZ ;  /* 0x0000000302127223 */ /* 0x000fc800000000ff */
[----:B------:R-:W-:-:S04]  /*0ee0*/  FFMA R22, R21, R18, R2 ;  /* 0x0000001215167223 */ /* 0x000fc80000000002 */
[----:B------:R-:W-:-:S04]  /*0ef0*/  FFMA R18, R3, R22, R18 ;  /* 0x0000001603127223 */ /* 0x000fc80000000012 */
[----:B------:R-:W-:-:S04]  /*0f00*/  FFMA R21, R21, R18, R2 ;  /* 0x0000001215157223 */ /* 0x000fc80000000002 */
[----:B------:R-:W-:-:S05]  /*0f10*/  FFMA R2, R3, R21, R18 ;  /* 0x0000001503027223 */ /* 0x000fca0000000012 */
[----:B------:R-:W-:-:S04]  /*0f20*/  SHF.R.U32.HI R14, RZ, 0x17, R2 ;  /* 0x00000017ff0e7819 */ /* 0x000fc80000011602 */
[----:B------:R-:W-:-:S05]  /*0f30*/  LOP3.LUT R14, R14, 0xff, RZ, 0xc0, !PT ;  /* 0x000000ff0e0e7812 */ /* 0x000fca00078ec0ff */
[----:B------:R-:W-:-:S05]  /*0f40*/  IMAD.IADD R20, R14, 0x1, R19 ;  /* 0x000000010e147824 */ /* 0x000fca00078e0213 */
[----:B------:R-:W-:-:S04]  /*0f50*/  IADD3 R14, PT, PT, R20, -0x1, RZ ;  /* 0xffffffff140e7810 */ /* 0x000fc80007ffe0ff */
[----:B------:R-:W-:-:S13]  /*0f60*/  ISETP.GE.U32.AND P0, PT, R14, 0xfe, PT ;  /* 0x000000fe0e00780c */ /* 0x000fda0003f06070 */
[----:B------:R-:W-:Y:S05]  /*0f70*/  @!P0 BRA `(.L_x_25) ;  /* 0x0000000000808947 */ /* 0x000fea0003800000 */
[----:B------:R-:W-:-:S13]  /*0f80*/  ISETP.GT.AND P0, PT, R20, 0xfe, PT ;  /* 0x000000fe1400780c */ /* 0x000fda0003f04270 */
[----:B------:R-:W-:Y:S05]  /*0f90*/  @P0 BRA `(.L_x_26) ;  /* 0x00000000006c0947 */ /* 0x000fea0003800000 */
[----:B------:R-:W-:-:S13]  /*0fa0*/  ISETP.GE.AND P0, PT, R20, 0x1, PT ;  /* 0x000000011400780c */ /* 0x000fda0003f06270 */
[----:B------:R-:W-:Y:S05]  /*0fb0*/  @P0 BRA `(.L_x_27) ;  /* 0x0000000000740947 */ /* 0x000fea0003800000 */
[----:B------:R-:W-:Y:S02]  /*0fc0*/  ISETP.GE.AND P0, PT, R20, -0x18, PT ;  /* 0xffffffe81400780c */ /* 0x000fe40003f06270 */
[----:B------:R-:W-:-:S11]  /*0fd0*/  LOP3.LUT R2, R2, 0x80000000, RZ, 0xc0, !PT ;  /* 0x8000000002027812 */ /* 0x000fd600078ec0ff */
[----:B------:R-:W-:Y:S05]  /*0fe0*/  @!P0 BRA `(.L_x_27) ;  /* 0x0000000000688947 */ /* 0x000fea0003800000 */
[CCC-:B------:R-:W-:Y:S01]  /*0ff0*/  FFMA.RZ R14, R3.reuse, R21.reuse, R18.reuse ;  /* 0x00000015030e7223 */ /* 0x1c0fe2000000c012 */
[C---:B------:R-:W-:Y:S02]  /*1000*/  IADD3 R19, PT, PT, R20.reuse, 0x20, RZ ;  /* 0x0000002014137810 */ /* 0x040fe40007ffe0ff */
[----:B------:R-:W-:Y:S02]  /*1010*/  ISETP.NE.AND P4, PT, R20, RZ, PT ;  /* 0x000000ff1400720c */ /* 0x000fe40003f85270 */
[----:B------:R-:W-:Y:S01]  /*1020*/  LOP3.LUT R16, R14, 0x7fffff, RZ, 0xc0, !PT ;  /* 0x007fffff0e107812 */ /* 0x000fe200078ec0ff */
[CCC-:B------:R-:W-:Y:S01]  /*1030*/  FFMA.RP R14, R3.reuse, R21.reuse, R18.reuse ;  /* 0x00000015030e7223 */ /* 0x1c0fe20000008012 */
[----:B------:R-:W-:Y:S01]  /*1040*/  FFMA.RM R3, R3, R21, R18 ;  /* 0x0000001503037223 */ /* 0x000fe20000004012 */
[----:B------:R-:W-:Y:S01]  /*1050*/  IMAD.MOV R18, RZ, RZ, -R20 ;  /* 0x000000ffff127224 */ /* 0x000fe200078e0a14 */
[----:B------:R-:W-:Y:S02]  /*1060*/  LOP3.LUT R16, R16, 0x800000, RZ, 0xfc, !PT ;  /* 0x0080000010107812 */ /* 0x000fe400078efcff */
[----:B------:R-:W-:-:S02]  /*1070*/  ISETP.NE.AND P1, PT, R20, RZ, PT ;  /* 0x000000ff1400720c */ /* 0x000fc40003f25270 */
[----:B------:R-:W-:Y:S02]  /*1080*/  SHF.L.U32 R19, R16, R19, RZ ;  /* 0x0000001310137219 */ /* 0x000fe400000006ff */
[----:B------:R-:W-:Y:S02]  /*1090*/  FSETP.NEU.FTZ.AND P0, PT, R14, R3, PT ;  /* 0x000000030e00720b */ /* 0x000fe40003f1d000 */
[----:B------:R-:W-:Y:S02]  /*10a0*/  SEL R3, R18, RZ, P4 ;  /* 0x000000ff12037207 */ /* 0x000fe40002000000 */
[----:B------:R-:W-:Y:S02]  /*10b0*/  ISETP.NE.AND P1, PT, R19, RZ, P1 ;  /* 0x000000ff1300720c */ /* 0x000fe40000f25270 */
[----:B------:R-:W-:Y:S02]  /*10c0*/  SHF.R.U32.HI R3, RZ, R3, R16 ;  /* 0x00000003ff037219 */ /* 0x000fe40000011610 */
[----:B------:R-:W-:-:S02]  /*10d0*/  PLOP3.LUT P0, PT, P0, P1, PT, 0xf8, 0x8f ;  /* 0x00000000008f781c */ /* 0x000fc40000703f70 */
[----:B------:R-:W-:Y:S02]  /*10e0*/  SHF.R.U32.HI R19, RZ, 0x1, R3 ;  /* 0x00000001ff137819 */ /* 0x000fe40000011603 */
[----:B------:R-:W-:-:S04]  /*10f0*/  SEL R14, RZ, 0x1, !P0 ;  /* 0x00000001ff0e7807 */ /* 0x000fc80004000000 */
[----:B------:R-:W-:-:S04]  /*1100*/  LOP3.LUT R14, R14, 0x1, R19, 0xf8, !PT ;  /* 0x000000010e0e7812 */ /* 0x000fc800078ef813 */
[----:B------:R-:W-:-:S04]  /*1110*/  LOP3.LUT R14, R14, R3, RZ, 0xc0, !PT ;  /* 0x000000030e0e7212 */ /* 0x000fc800078ec0ff */
[----:B------:R-:W-:-:S04]  /*1120*/  IADD3 R19, PT, PT, R19, R14, RZ ;  /* 0x0000000e13137210 */ /* 0x000fc80007ffe0ff */
[----:B------:R-:W-:Y:S01]  /*1130*/  LOP3.LUT R2, R19, R2, RZ, 0xfc, !PT ;  /* 0x0000000213027212 */ /* 0x000fe200078efcff */
[----:B------:R-:W-:Y:S06]  /*1140*/  BRA `(.L_x_27) ;  /* 0x0000000000107947 */ /* 0x000fec0003800000 */
.L_x_26:
[----:B------:R-:W-:-:S04]  /*1150*/  LOP3.LUT R2, R2, 0x80000000, RZ, 0xc0, !PT ;  /* 0x8000000002027812 */ /* 0x000fc800078ec0ff */
[----:B------:R-:W-:Y:S01]  /*1160*/  LOP3.LUT R2, R2, 0x7f800000, RZ, 0xfc, !PT ;  /* 0x7f80000002027812 */ /* 0x000fe200078efcff */
[----:B------:R-:W-:Y:S06]  /*1170*/  BRA `(.L_x_27) ;  /* 0x0000000000047947 */ /* 0x000fec0003800000 */
.L_x_25:
[----:B------:R-:W-:-:S07]  /*1180*/  LEA R2, R19, R2, 0x17 ;  /* 0x0000000213027211 */ /* 0x000fce00078eb8ff */
.L_x_27:
[----:B------:R-:W-:Y:S05]  /*1190*/  BSYNC.RECONVERGENT B3 ;  /* 0x0000000000037941 */ /* 0x000fea0003800200 */
.L_x_24:
[----:B------:R-:W-:Y:S05]  /*11a0*/  BRA `(.L_x_28) ;  /* 0x0000000000207947 */ /* 0x000fea0003800000 */
.L_x_23:
[----:B------:R-:W-:-:S04]  /*11b0*/  LOP3.LUT R2, R3, 0x80000000, R2, 0x48, !PT ;  /* 0x8000000003027812 */ /* 0x000fc800078e4802 */
[----:B------:R-:W-:Y:S01]  /*11c0*/  LOP3.LUT R2, R2, 0x7f800000, RZ, 0xfc, !PT ;  /* 0x7f80000002027812 */ /* 0x000fe200078efcff */
[----:B------:R-:W-:Y:S06]  /*11d0*/  BRA `(.L_x_28) ;  /* 0x0000000000147947 */ /* 0x000fec0003800000 */
.L_x_22:
[----:B------:R-:W-:Y:S01]  /*11e0*/  LOP3.LUT R2, R3, 0x80000000, R2, 0x48, !PT ;  /* 0x8000000003027812 */ /* 0x000fe200078e4802 */
[----:B------:R-:W-:Y:S06]  /*11f0*/  BRA `(.L_x_28) ;  /* 0x00000000000c7947 */ /* 0x000fec0003800000 */
.L_x_21:
[----:B------:R-:W0:Y:S01]  /*1200*/  MUFU.RSQ R2, -QNAN ;  /* 0xffc0000000027908 */ /* 0x000e220000001400 */
[----:B------:R-:W-:Y:S05]  /*1210*/  BRA `(.L_x_28) ;  /* 0x0000000000047947 */ /* 0x000fea0003800000 */
.L_x_20:
[----:B------:R-:W-:-:S07]  /*1220*/  FADD.FTZ R2, R2, R3 ;  /* 0x0000000302027221 */ /* 0x000fce0000010000 */
.L_x_28:
[----:B------:R-:W-:Y:S05]  /*1230*/  BSYNC.RECONVERGENT B2 ;  /* 0x0000000000027941 */ /* 0x000fea0003800200 */
.L_x_18:
[----:B------:R-:W-:Y:S02]  /*1240*/  HFMA2 R3, -RZ, RZ, 0, 0 ;  /* 0x00000000ff037431 */ /* 0x000fe400000001ff */
[----:B0-----:R-:W-:Y:S01]  /*1250*/  IMAD.MOV.U32 R14, RZ, RZ, R2 ;  /* 0x000000ffff0e7224 */ /* 0x001fe200078e0002 */
[----:B------:R-:W-:-:S04]  /*1260*/  MOV R2, R12 ;  /* 0x0000000c00027202 */ /* 0x000fc80000000f00 */
[----:B------:R-:W-:Y:S05]  /*1270*/  RET.REL.NODEC R2 `(_Z25softmax_warp_local_kernelPfS_S_ii) ;  /* 0xffffffec02607950 */ /* 0x000fea0003c3ffff */
.L_x_29:
[----:B------:R-:W-:-:S00]  /*1280*/  BRA `(.L_x_29) ;  /* 0xfffffffc00fc7947 */ /* 0x000fc0000383ffff */
[----:B------:R-:W-:-:S00]  /*1290*/  NOP ;  /* 0x0000000000007918 */ /* 0x000fc00000000000 */
        /* <DEDUP_REMOVED lines=14> */
.L_x_59:


//--------------------- .text._Z22softmax_barrier_kernelPfS_S_ii --------------------------
	.section	.text._Z22softmax_barrier_kernelPfS_S_ii,"ax",@progbits
	.align	128
        .global         _Z22softmax_barrier_kernelPfS_S_ii
        .type           _Z22softmax_barrier_kernelPfS_S_ii,@function
        .size           _Z22softmax_barrier_kernelPfS_S_ii,(.L_x_60 - _Z22softmax_barrier_kernelPfS_S_ii)
        .other          _Z22softmax_barrier_kernelPfS_S_ii,@"STO_CUDA_ENTRY STV_DEFAULT"
_Z22softmax_barrier_kernelPfS_S_ii:
.text._Z22softmax_barrier_kernelPfS_S_ii:
[----:B------:R-:W-:Y:S01]  /*0000*/  LDC R1, c[0x0][0x37c] ;  /* 0x0000df00ff017b82 */ /* 0x000fe20000000800 */
[----:B------:R-:W0:Y:S01]  /*0010*/  S2R R12, SR_TID.X ;  /* 0x00000000000c7919 */ /* 0x000e220000002100 */
[----:B------:R-:W0:Y:S01]  /*0020*/  LDCU UR4, c[0x0][0x360] ;  /* 0x00006c00ff0477ac */ /* 0x000e220008000800 */
[----:B------:R-:W0:Y:S01]  /*0030*/  S2R R7, SR_CTAID.X ;  /* 0x0000000000077919 */ /* 0x000e220000002500 */
[----:B------:R-:W1:Y:S01]  /*0040*/  LDCU UR5, c[0x0][0x398] ;  /* 0x00007300ff0577ac */ /* 0x000e620008000800 */
[----:B0-----:R-:W-:-:S05]  /*0050*/  IMAD R7, R7, UR4, R12 ;  /* 0x0000000407077c24 */ /* 0x001fca000f8e020c */
[----:B-1----:R-:W-:-:S13]  /*0060*/  ISETP.GE.AND P0, PT, R7, UR5, PT ;  /* 0x0000000507007c0c */ /* 0x002fda000bf06270 */
[----:B------:R-:W-:Y:S05]  /*0070*/  @P0 EXIT ;  /* 0x000000000000094d */ /* 0x000fea0003800000 */
[----:B------:R-:W0:Y:S01]  /*0080*/  LDCU UR4, c[0x0][0x39c] ;  /* 0x00007380ff0477ac */ /* 0x000e220008000800 */
[----:B------:R-:W-:Y:S02]  /*0090*/  HFMA2 R5, -RZ, RZ, 0, 0 ;  /* 0x00000000ff057431 */ /* 0x000fe400000001ff */
[----:B------:R-:W-:Y:S01]  /*00a0*/  IMAD.MOV.U32 R4, RZ, RZ, -0x319194d8 ;  /* 0xce6e6b28ff047424 */ /* 0x000fe200078e00ff */
[----:B------:R-:W-:Y:S01]  /*00b0*/  MOV R6, RZ ;  /* 0x000000ff00067202 */ /* 0x000fe20000000f00 */
[----:B------:R-:W1:Y:S01]  /*00c0*/  LDCU.64 UR6, c[0x0][0x358] ;  /* 0x00006b00ff0677ac */ /* 0x000e620008000a00 */
[----:B0-----:R-:W-:-:S09]  /*00d0*/  UISETP.GE.AND UP0, UPT, UR4, 0x1, UPT ;  /* 0x000000010400788c */ /* 0x001fd2000bf06270 */
[----:B-1----:R-:W-:Y:S05]  /*00e0*/  BRA.U !UP0, `(.L_x_30) ;  /* 0x0000000908987547 */ /* 0x002fea000b800000 */
[----:B------:R-:W0:Y:S01]  /*00f0*/  S2UR UR5, SR_CgaCtaId ;  /* 0x00000000000579c3 */ /* 0x000e220000008800 */
[----:B------:R-:W-:Y:S01]  /*0100*/  SHF.R.U32.HI R10, RZ, 0x2, R12 ;  /* 0x00000002ff0a7819 */ /* 0x000fe2000001160c */
[----:B------:R-:W-:Y:S01]  /*0110*/  UMOV UR4, 0x400 ;  /* 0x0000040000047882 */ /* 0x000fe20000000000 */
[C---:B------:R-:W-:Y:S01]  /*0120*/  IMAD R8, R7.reuse, 0x83, RZ ;  /* 0x0000008307087824 */ /* 0x040fe200078e02ff */
[----:B------:R-:W-:Y:S01]  /*0130*/  MOV R6, RZ ;  /* 0x000000ff00067202 */ /* 0x000fe20000000f00 */
[----:B------:R-:W-:Y:S01]  /*0140*/  IMAD R9, R7, 0x11, RZ ;  /* 0x0000001107097824 */ /* 0x000fe200078e02ff */
[----:B------:R-:W-:Y:S01]  /*0150*/  LOP3.LUT R10, R10, 0xf8, RZ, 0xc0, !PT ;  /* 0x000000f80a0a7812 */ /* 0x000fe200078ec0ff */
[----:B------:R-:W-:Y:S01]  /*0160*/  IMAD.MOV.U32 R4, RZ, RZ, -0x319194d8 ;  /* 0xce6e6b28ff047424 */ /* 0x000fe200078e00ff */
[----:B------:R-:W-:Y:S01]  /*0170*/  MOV R5, RZ ;  /* 0x000000ff00057202 */ /* 0x000fe20000000f00 */
[----:B------:R-:W-:Y:S02]  /*0180*/  IMAD.MOV.U32 R11, RZ, RZ, RZ ;  /* 0x000000ffff0b7224 */ /* 0x000fe400078e00ff */
[----:B------:R-:W-:Y:S01]  /*0190*/  IMAD.MOV R13, RZ, RZ, -R10 ;  /* 0x000000ffff0d7224 */ /* 0x000fe200078e0a0a */
[----:B0-----:R-:W-:-:S06]  /*01a0*/  ULEA UR4, UR5, UR4, 0x18 ;  /* 0x0000000405047291 */ /* 0x001fcc000f8ec0ff */
[----:B------:R-:W-:-:S07]  /*01b0*/  LEA R12, R12, UR4, 0x2 ;  /* 0x000000040c0c7c11 */ /* 0x000fce000f8e10ff */
.L_x_46:
[----:B------:R-:W-:Y:S01]  /*01c0*/  IMAD R0, R11, 0x11, R8 ;  /* 0x000000110b007824 */ /* 0x000fe200078e0208 */
[----:B------:R-:W-:Y:S03]  /*01d0*/  BSSY.RECONVERGENT B0, `(.L_x_31) ;  /* 0x0000042000007945 */ /* 0x000fe60003800200 */
[----:B------:R-:W-:-:S05]  /*01e0*/  IMAD.HI R2, R0, 0x487ede05, RZ ;  /* 0x487ede0500027827 */ /* 0x000fca00078e02ff */
[----:B------:R-:W-:-:S04]  /*01f0*/  SHF.R.U32.HI R3, RZ, 0x1f, R2 ;  /* 0x0000001fff037819 */ /* 0x000fc80000011602 */
[----:B------:R-:W-:Y:S02]  /*0200*/  LEA.HI.SX32 R3, R2, R3, 0x1b ;  /* 0x0000000302037211 */ /* 0x000fe400078fdaff */
[----:B------:R-:W-:-:S03]  /*0210*/  IADD3 R2, PT, PT, -R10, RZ, RZ ;  /* 0x000000ff0a027210 */ /* 0x000fc60007ffe1ff */
[----:B------:R-:W-:Y:S01]  /*0220*/  IMAD R3, R3, -0x71, R0 ;  /* 0xffffff8f03037824 */ /* 0x000fe200078e0200 */
[----:B------:R-:W-:Y:S02]  /*0230*/  ISETP.GE.AND P0, PT, R2, 0x8, PT ;  /* 0x000000080200780c */ /* 0x000fe40003f06270 */
[----:B------:R-:W-:Y:S02]  /*0240*/  MOV R2, R13 ;  /* 0x0000000d00027202 */ /* 0x000fe40000000f00 */
[----:B------:R-:W-:Y:S01]  /*0250*/  I2FP.F32.S32 R0, R3 ;  /* 0x0000000300007245 */ /* 0x000fe20000201400 */
[----:B------:R-:W-:-:S04]  /*0260*/  IMAD.MOV.U32 R3, RZ, RZ, R4 ;  /* 0x000000ffff037224 */ /* 0x000fc800078e0004 */
[----:B------:R-:W-:-:S04]  /*0270*/  FMUL R0, R0, 0.0099999997764825820923 ;  /* 0x3c23d70a00007820 */ /* 0x000fc80000400000 */
[----:B------:R-:W-:Y:S01]  /*0280*/  IMAD.MOV.U32 R15, RZ, RZ, R0 ;  /* 0x000000ffff0f7224 */ /* 0x000fe200078e0000 */
[----:B------:R-:W-:Y:S06]  /*0290*/  @P0 BRA `(.L_x_32) ;  /* 0x0000000000b40947 */ /* 0x000fec0003800000 */
[----:B------:R-:W-:Y:S01]  /*02a0*/  IADD3 R14, PT, PT, -R2, 0x8, RZ ;  /* 0x00000008020e7810 */ /* 0x000fe20007ffe1ff */
[----:B------:R-:W-:Y:S01]  /*02b0*/  BSSY.RECONVERGENT B1, `(.L_x_33) ;  /* 0x0000019000017945 */ /* 0x000fe20003800200 */
[----:B------:R-:W-:Y:S02]  /*02c0*/  PLOP3.LUT P0, PT, PT, PT, PT, 0x80, 0x8 ;  /* 0x000000000008781c */ /* 0x000fe40003f0f070 */
[----:B------:R-:W-:-:S13]  /*02d0*/  ISETP.GT.AND P1, PT, R14, 0xc, PT ;  /* 0x0000000c0e00780c */ /* 0x000fda0003f24270 */
[----:B------:R-:W-:Y:S05]  /*02e0*/  @!P1 BRA `(.L_x_34) ;  /* 0x0000000000549947 */ /* 0x000fea0003800000 */
[----:B------:R-:W-:Y:S01]  /*02f0*/  HFMA2 R14, -RZ, RZ, 1.875, 5.0008296966552734375e-05 ;  /* 0x3f800347ff0e7431 */ /* 0x000fe200000001ff */
[----:B------:R-:W-:-:S13]  /*0300*/  PLOP3.LUT P0, PT, PT, PT, PT, 0x8, 0x80 ;  /* 0x000000000080781c */ /* 0x000fda0003f0e170 */
.L_x_35:
        /* <DEDUP_REMOVED lines=19> */
.L_x_34:
[----:B------:R-:W-:Y:S05]  /*0440*/  BSYNC.RECONVERGENT B1 ;  /* 0x0000000000017941 */ /* 0x000fea0003800200 */
.L_x_33:
        /* <DEDUP_REMOVED lines=15> */
.L_x_37:
[----:B------:R-:W-:Y:S05]  /*0540*/  BSYNC.RECONVERGENT B1 ;  /* 0x0000000000017941 */ /* 0x000fea0003800200 */
.L_x_36:
[----:B------:R-:W-:-:S13]  /*0550*/  ISETP.NE.OR P0, PT, R2, 0x8, P0 ;  /* 0x000000080200780c */ /* 0x000fda0000705670 */
[----:B------:R-:W-:Y:S05]  /*0560*/  @!P0 BRA `(.L_x_38) ;  /* 0x0000000000208947 */ /* 0x000fea0003800000 */
.L_x_32:
[----:B------:R-:W-:-:S07]  /*0570*/  HFMA2 R14, -RZ, RZ, 1.875, 5.0008296966552734375e-05 ;  /* 0x3f800347ff0e7431 */ /* 0x000fce00000001ff */
.L_x_39:
[----:B------:R-:W-:Y:S02]  /*0580*/  VIADD R2, R2, 0x4 ;  /* 0x0000000402027836 */ /* 0x000fe40000000000 */
[----:B------:R-:W-:-:S03]  /*0590*/  FFMA R15, R15, R14, 9.9999997473787516356e-05 ;  /* 0x38d1b7170f0f7423 */ /* 0x000fc6000000000e */
[----:B------:R-:W-:Y:S01]  /*05a0*/  ISETP.NE.AND P0, PT, R2, 0x8, PT ;  /* 0x000000080200780c */ /* 0x000fe20003f05270 */
[----:B------:R-:W-:-:S04]  /*05b0*/  FFMA R15, R15, R14, 9.9999997473787516356e-05 ;  /* 0x38d1b7170f0f7423 */ /* 0x000fc8000000000e */
[----:B------:R-:W-:-:S04]  /*05c0*/  FFMA R15, R15, R14, 9.9999997473787516356e-05 ;  /* 0x38d1b7170f0f7423 */ /* 0x000fc8000000000e */
[----:B------:R-:W-:-:S04]  /*05d0*/  FFMA R15, R15, R14, 9.9999997473787516356e-05 ;  /* 0x38d1b7170f0f7423 */ /* 0x000fc8000000000e */
[----:B------:R-:W-:Y:S05]  /*05e0*/  @P0 BRA `(.L_x_39) ;  /* 0xfffffffc00e40947 */ /* 0x000fea000383ffff */
.L_x_38:
[----:B------:R-:W-:Y:S05]  /*05f0*/  BSYNC.RECONVERGENT B0 ;  /* 0x0000000000007941 */ /* 0x000fea0003800200 */
.L_x_31:
[----:B------:R-:W-:Y:S01]  /*0600*/  FFMA R15, R15, 0.0010000000474974513054, R0 ;  /* 0x3a83126f0f0f7823 */ /* 0x000fe20000000000 */
[----:B------:R-:W-:Y:S01]  /*0610*/  FSETP.GTU.AND P0, PT, R4, -100000000, PT ;  /* 0xccbebc200400780b */ /* 0x000fe20003f0c000 */
[----:B------:R-:W-:Y:S01]  /*0620*/  IMAD.MOV.U32 R19, RZ, RZ, 0x3bbb989d ;  /* 0x3bbb989dff137424 */ /* 0x000fe200078e00ff */
[----:B------:R-:W-:Y:S01]  /*0630*/  BSSY.RECONVERGENT B0, `(.L_x_40) ;  /* 0x000001e000007945 */ /* 0x000fe20003800200 */
[----:B------:R-:W-:Y:S01]  /*0640*/  FMUL R17, R15, 0.10000000149011611938 ;  /* 0x3dcccccd0f117820 */ /* 0x000fe20000400000 */
[----:B------:R0:W-:Y:S04]  /*0650*/  STS [R12], R15 ;  /* 0x0000000f0c007388 */ /* 0x0001e80000000800 */
[----:B------:R-:W-:-:S04]  /*0660*/  FMNMX R0, R17, R4, !PT ;  /* 0x0000000411007209 */ /* 0x000fc80007800000 */
[----:B------:R-:W-:-:S05]  /*0670*/  MOV R4, R0 ;  /* 0x0000000000047202 */ /* 0x000fca0000000f00 */
[----:B------:R-:W-:Y:S01]  /*0680*/  FADD R0, -R4, R17 ;  /* 0x0000001104007221 */ /* 0x000fe20000000100 */
[----:B------:R-:W-:-:S03]  /*0690*/  HFMA2 R17, -RZ, RZ, 3.7421875, 0 ;  /* 0x437c0000ff117431 */ /* 0x000fc600000001ff */
[----:B------:R-:W-:-:S04]  /*06a0*/  FFMA.SAT R2, R0, R19, 0.5 ;  /* 0x3f00000000027423 */ /* 0x000fc80000002013 */
[----:B------:R-:W-:-:S04]  /*06b0*/  FFMA.RM R2, R2, R17, 12582913 ;  /* 0x4b40000102027423 */ /* 0x000fc80000004011 */
[----:B------:R-:W-:-:S04]  /*06c0*/  FADD R17, R2, -12583039 ;  /* 0xcb40007f02117421 */ /* 0x000fc80000000000 */
[----:B------:R-:W-:-:S04]  /*06d0*/  FFMA R17, R0, 1.4426950216293334961, -R17 ;  /* 0x3fb8aa3b00117823 */ /* 0x000fc80000000811 */
[----:B------:R-:W-:Y:S01]  /*06e0*/  FFMA R14, R0, 1.925963033500011079e-08, R17 ;  /* 0x32a57060000e7823 */ /* 0x000fe20000000011 */
[----:B------:R-:W-:Y:S01]  /*06f0*/  IMAD.SHL.U32 R0, R2, 0x800000, RZ ;  /* 0x0080000002007824 */ /* 0x000fe200078e00ff */
[----:B------:R-:W-:Y:S02]  /*0700*/  MOV R17, RZ ;  /* 0x000000ff00117202 */ /* 0x000fe40000000f00 */
[----:B------:R-:W1:Y:S02]  /*0710*/  MUFU.EX2 R19, R14 ;  /* 0x0000000e00137308 */ /* 0x000e640000000800 */
[----:B-1----:R-:W-:Y:S01]  /*0720*/  FMUL R0, R0, R19 ;  /* 0x0000001300007220 */ /* 0x002fe20000400000 */
[----:B------:R-:W-:Y:S06]  /*0730*/  BAR.SYNC.DEFER_BLOCKING 0x0 ;  /* 0x0000000000007b1d */ /* 0x000fec0000010000 */
[----:B0-----:R-:W-:Y:S05]  /*0740*/  @!P0 BRA `(.L_x_41) ;  /* 0x0000000000308947 */ /* 0x001fea0003800000 */
[----:B------:R-:W-:Y:S02]  /*0750*/  IMAD.MOV.U32 R15, RZ, RZ, 0x3bbb989d ;  /* 0x3bbb989dff0f7424 */ /* 0x000fe400078e00ff */
[----:B------:R-:W-:Y:S01]  /*0760*/  FADD R2, -R4, R3 ;  /* 0x0000000304027221 */ /* 0x000fe20000000100 */
[----:B------:R-:W-:-:S03]  /*0770*/  MOV R14, 0x437c0000 ;  /* 0x437c0000000e7802 */ /* 0x000fc60000000f00 */
[----:B------:R-:W-:-:S04]  /*0780*/  FFMA.SAT R3, R2, R15, 0.5 ;  /* 0x3f00000002037423 */ /* 0x000fc8000000200f */
[----:B------:R-:W-:-:S04]  /*0790*/  FFMA.RM R3, R3, R14, 12582913 ;  /* 0x4b40000103037423 */ /* 0x000fc8000000400e */
[C---:B------:R-:W-:Y:S01]  /*07a0*/  FADD R15, R3.reuse, -12583039 ;  /* 0xcb40007f030f7421 */ /* 0x040fe20000000000 */
[----:B------:R-:W-:-:S03]  /*07b0*/  IMAD.SHL.U32 R3, R3, 0x800000, RZ ;  /* 0x0080000003037824 */ /* 0x000fc600078e00ff */
[----:B------:R-:W-:-:S04]  /*07c0*/  FFMA R15, R2, 1.4426950216293334961, -R15 ;  /* 0x3fb8aa3b020f7823 */ /* 0x000fc8000000080f */
[----:B------:R-:W-:-:S04]  /*07d0*/  FFMA R15, R2, 1.925963033500011079e-08, R15 ;  /* 0x32a57060020f7823 */ /* 0x000fc8000000000f */
[----:B------:R-:W0:Y:S02]  /*07e0*/  MUFU.EX2 R2, R15 ;  /* 0x0000000f00027308 */ /* 0x000e240000000800 */
[----:B0-----:R-:W-:-:S04]  /*07f0*/  FMUL R2, R3, R2 ;  /* 0x0000000203027220 */ /* 0x001fc80000400000 */
[----:B------:R-:W-:-:S07]  /*0800*/  FMUL R17, R2, R5 ;  /* 0x0000000502117220 */ /* 0x000fce0000400000 */
.L_x_41:
[----:B------:R-:W-:Y:S05]  /*0810*/  BSYNC.RECONVERGENT B0 ;  /* 0x0000000000007941 */ /* 0x000fea0003800200 */
.L_x_40:
        /* <DEDUP_REMOVED lines=11> */
[----:B------:R-:W-:Y:S01]  /*08d0*/  MOV R5, R14 ;  /* 0x0000000e00057202 */ /* 0x000fe20000000f00 */
[----:B-1----:R-:W-:Y:S06]  /*08e0*/  @!P0 BRA `(.L_x_43) ;  /* 0x0000000000148947 */ /* 0x002fec0003800000 */
[----:B------:R-:W-:Y:S01]  /*08f0*/  MOV R3, R14 ;  /* 0x0000000e00037202 */ /* 0x000fe20000000f00 */
[----:B------:R-:W-:Y:S01]  /*0900*/  IMAD.MOV.U32 R2, RZ, RZ, R17 ;  /* 0x000000ffff027224 */ /* 0x000fe200078e0011 */
[----:B------:R-:W-:-:S07]  /*0910*/  MOV R14, 0x930 ;  /* 0x00000930000e7802 */ /* 0x000fce0000000f00 */
[----:B------:R-:W-:Y:S05]  /*0920*/  CALL.REL.NOINC `($__internal_1_$__cuda_sm3x_div_rn_noftz_f32_slowpath) ;  /* 0x0000000000b07944 */ /* 0x000fea0003c00000 */
[----:B------:R-:W-:-:S07]  /*0930*/  IMAD.MOV.U32 R2, RZ, RZ, R16 ;  /* 0x000000ffff027224 */ /* 0x000fce00078e0010 */
.L_x_43:
[----:B------:R-:W-:Y:S05]  /*0940*/  BSYNC.RECONVERGENT B0 ;  /* 0x0000000000007941 */ /* 0x000fea0003800200 */
.L_x_42:
        /* <DEDUP_REMOVED lines=14> */
[----:B------:R-:W-:Y:S05]  /*0a30*/  CALL.REL.NOINC `($__internal_1_$__cuda_sm3x_div_rn_noftz_f32_slowpath) ;  /* 0x00000000006c7944 */ /* 0x000fea0003c00000 */
[----:B------:R-:W-:-:S07]  /*0a40*/  MOV R3, R16 ;  /* 0x0000001000037202 */ /* 0x000fce0000000f00 */
.L_x_45:
[----:B------:R-:W-:Y:S05]  /*0a50*/  BSYNC.RECONVERGENT B0 ;  /* 0x0000000000007941 */ /* 0x000fea0003800200 */
.L_x_44:
[----:B------:R-:W0:Y:S01]  /*0a60*/  LDCU UR4, c[0x0][0x39c] ;  /* 0x00007380ff0477ac */ /* 0x000e220008000800 */
[C---:B------:R-:W-:Y:S01]  /*0a70*/  IMAD R0, R11.reuse, 0x1f, R9 ;  /* 0x0000001f0b007824 */ /* 0x040fe200078e0209 */
[----:B------:R-:W-:Y:S01]  /*0a80*/  IADD3 R11, PT, PT, R11, 0x1, RZ ;  /* 0x000000010b0b7810 */ /* 0x000fe20007ffe0ff */
[----:B------:R-:W-:Y:S01]  /*0a90*/  FMUL R6, R15, R6 ;  /* 0x000000060f067220 */ /* 0x000fe20000400000 */
[----:B------:R-:W-:Y:S01]  /*0aa0*/  FSEL R3, R3, RZ, P3 ;  /* 0x000000ff03037208 */ /* 0x000fe20001800000 */
[----:B------:R-:W-:-:S05]  /*0ab0*/  IMAD.HI R2, R0, 0x151d07eb, RZ ;  /* 0x151d07eb00027827 */ /* 0x000fca00078e02ff */
[----:B------:R-:W-:-:S04]  /*0ac0*/  SHF.R.U32.HI R17, RZ, 0x1f, R2 ;  /* 0x0000001fff117819 */ /* 0x000fc80000011602 */
[----:B------:R-:W-:Y:S01]  /*0ad0*/  LEA.HI.SX32 R17, R2, R17, 0x1d ;  /* 0x0000001102117211 */ /* 0x000fe200078feaff */
[----:B------:R-:W-:Y:S01]  /*0ae0*/  BAR.SYNC.DEFER_BLOCKING 0x0 ;  /* 0x0000000000007b1d */ /* 0x000fe20000010000 */
[----:B0-----:R-:W-:-:S03]  /*0af0*/  ISETP.NE.AND P0, PT, R11, UR4, PT ;  /* 0x000000040b007c0c */ /* 0x001fc6000bf05270 */
[----:B------:R-:W-:-:S05]  /*0b00*/  IMAD R17, R17, -0x61, R0 ;  /* 0xffffff9f11117824 */ /* 0x000fca00078e0200 */
[----:B------:R-:W-:-:S05]  /*0b10*/  I2FP.F32.S32 R17, R17 ;  /* 0x0000001100117245 */ /* 0x000fca0000201400 */
[----:B------:R-:W-:-:S04]  /*0b20*/  FMUL R17, R17, 0.019999999552965164185 ;  /* 0x3ca3d70a11117820 */ /* 0x000fc80000400000 */
[----:B------:R-:W-:Y:S01]  /*0b30*/  FFMA R6, R3, R17, R6 ;  /* 0x0000001103067223 */ /* 0x000fe20000000006 */
[----:B------:R-:W-:Y:S06]  /*0b40*/  @P0 BRA `(.L_x_46) ;  /* 0xfffffff4009c0947 */ /* 0x000fec000383ffff */
.L_x_30:
[----:B------:R-:W0:Y:S08]  /*0b50*/  LDC.64 R2, c[0x0][0x380] ;  /* 0x0000e000ff027b82 */ /* 0x000e300000000a00 */
[----:B------:R-:W1:Y:S08]  /*0b60*/  LDC.64 R8, c[0x0][0x388] ;  /* 0x0000e200ff087b82 */ /* 0x000e700000000a00 */
[----:B------:R-:W2:Y:S01]  /*0b70*/  LDC.64 R10, c[0x0][0x390] ;  /* 0x0000e400ff0a7b82 */ /* 0x000ea20000000a00 */
[----:B0-----:R-:W-:-:S05]  /*0b80*/  IMAD.WIDE R2, R7, 0x4, R2 ;  /* 0x0000000407027825 */ /* 0x001fca00078e0202 */
[----:B------:R-:W-:Y:S01]  /*0b90*/  STG.E desc[UR6][R2.64], R6 ;  /* 0x0000000602007986 */ /* 0x000fe2000c101906 */
[----:B-1----:R-:W-:-:S05]  /*0ba0*/  IMAD.WIDE R8, R7, 0x4, R8 ;  /* 0x0000000407087825 */ /* 0x002fca00078e0208 */
[----:B------:R-:W-:Y:S01]  /*0bb0*/  STG.E desc[UR6][R8.64], R4 ;  /* 0x0000000408007986 */ /* 0x000fe2000c101906 */
[----:B--2---:R-:W-:-:S05]  /*0bc0*/  IMAD.WIDE R10, R7, 0x4, R10 ;  /* 0x00000004070a7825 */ /* 0x004fca00078e020a */
[----:B------:R-:W-:Y:S01]  /*0bd0*/  STG.E desc[UR6][R10.64], R5 ;  /* 0x000000050a007986 */ /* 0x000fe2000c101906 */
[----:B------:R-:W-:Y:S05]  /*0be0*/  EXIT ;  /* 0x000000000000794d */ /* 0x000fea0003800000 */
        .weak           $__internal_1_$__cuda_sm3x_div_rn_noftz_f32_slowpath
        .type           $__internal_1_$__cuda_sm3x_div_rn_noftz_f32_slowpath,@function
        .size           $__internal_1_$__cuda_sm3x_div_rn_noftz_f32_slowpath,(.L_x_60 - $__internal_1_$__cuda_sm3x_div_rn_noftz_f32_slowpath)
$__internal_1_$__cuda_sm3x_div_rn_noftz_f32_slowpath:
        /* <DEDUP_REMOVED lines=34> */
.L_x_48:
[----:B------:R-:W-:Y:S01]  /*0e10*/  LEA R18, R16, 0xc0800000, 0x17 ;  /* 0xc080000010127811 */ /* 0x000fe200078eb8ff */
[----:B------:R-:W-:Y:S01]  /*0e20*/  BSSY.RECONVERGENT B2, `(.L_x_53) ;  /* 0x0000036000027945 */ /* 0x000fe20003800200 */
[----:B------:R-:W-:-:S03]  /*0e30*/  IADD3 R19, PT, PT, R19, -0x7f, RZ ;  /* 0xffffff8113137810 */ /* 0x000fc60007ffe0ff */
[----:B------:R-:W-:Y:S02]  /*0e40*/  IMAD.IADD R20, R3, 0x1, -R18 ;  /* 0x0000000103147824 */ /* 0x000fe400078e0a12 */
[C---:B------:R-:W-:Y:S02]  /*0e50*/  IMAD R2, R19.reuse, -0x800000, R2 ;  /* 0xff80000013027824 */ /* 0x040fe400078e0202 */
[----:B------:R0:W1:Y:S01]  /*0e60*/  MUFU.RCP R3, R20 ;  /* 0x0000001400037308 */ /* 0x0000620000001000 */
[----:B------:R-:W-:Y:S01]  /*0e70*/  FADD.FTZ R21, -R20, -RZ ;  /* 0x800000ff14157221 */ /* 0x000fe20000010100 */
[----:B0-----:R-:W-:-:S04]  /*0e80*/  IADD3 R20, PT, PT, R19, 0x7f, -R16 ;  /* 0x0000007f13147810 */ /* 0x001fc80007ffe810 */
[----:B------:R-:W-:Y:S01]  /*0e90*/  IADD3 R17, PT, PT, R20, R17, RZ ;  /* 0x0000001114117210 */ /* 0x000fe20007ffe0ff */
[----:B-1----:R-:W-:-:S04]  /*0ea0*/  FFMA R18, R3, R21, 1 ;  /* 0x3f80000003127423 */ /* 0x002fc80000000015 */
        /* <DEDUP_REMOVED lines=19> */
[-CC-:B------:R-:W-:Y:S01]  /*0fe0*/  FFMA.RZ R16, R3, R21.reuse, R18.reuse ;  /* 0x0000001503107223 */ /* 0x180fe2000000c012 */
[C---:B------:R-:W-:Y:S02]  /*0ff0*/  ISETP.NE.AND P4, PT, R19.reuse, RZ, PT ;  /* 0x000000ff1300720c */ /* 0x040fe40003f85270 */
[----:B------:R-:W-:Y:S02]  /*1000*/  ISETP.NE.AND P1, PT, R19, RZ, PT ;  /* 0x000000ff1300720c */ /* 0x000fe40003f25270 */
[----:B------:R-:W-:Y:S01]  /*1010*/  LOP3.LUT R17, R16, 0x7fffff, RZ, 0xc0, !PT ;  /* 0x007fffff10117812 */ /* 0x000fe200078ec0ff */
[CCC-:B------:R-:W-:Y:S01]  /*1020*/  FFMA.RP R16, R3.reuse, R21.reuse, R18.reuse ;  /* 0x0000001503107223 */ /* 0x1c0fe20000008012 */
[----:B------:R-:W-:Y:S01]  /*1030*/  FFMA.RM R3, R3, R21, R18 ;  /* 0x0000001503037223 */ /* 0x000fe20000004012 */
[----:B------:R-:W-:Y:S01]  /*1040*/  IADD3 R18, PT, PT, R19, 0x20, RZ ;  /* 0x0000002013127810 */ /* 0x000fe20007ffe0ff */
[----:B------:R-:W-:Y:S01]  /*1050*/  IMAD.MOV R19, RZ, RZ, -R19 ;  /* 0x000000ffff137224 */ /* 0x000fe200078e0a13 */
[----:B------:R-:W-:-:S02]  /*1060*/  LOP3.LUT R17, R17, 0x800000, RZ, 0xfc, !PT ;  /* 0x0080000011117812 */ /* 0x000fc400078efcff */
[----:B------:R-:W-:Y:S02]  /*1070*/  FSETP.NEU.FTZ.AND P0, PT, R16, R3, PT ;  /* 0x000000031000720b */ /* 0x000fe40003f1d000 */
[----:B------:R-:W-:Y:S02]  /*1080*/  SHF.L.U32 R18, R17, R18, RZ ;  /* 0x0000001211127219 */ /* 0x000fe400000006ff */
        /* <DEDUP_REMOVED lines=11> */
.L_x_55:
[----:B------:R-:W-:-:S04]  /*1140*/  LOP3.LUT R2, R2, 0x80000000, RZ, 0xc0, !PT ;  /* 0x8000000002027812 */ /* 0x000fc800078ec0ff */
[----:B------:R-:W-:Y:S01]  /*1150*/  LOP3.LUT R2, R2, 0x7f800000, RZ, 0xfc, !PT ;  /* 0x7f80000002027812 */ /* 0x000fe200078efcff */
[----:B------:R-:W-:Y:S06]  /*1160*/  BRA `(.L_x_56) ;  /* 0x0000000000047947 */ /* 0x000fec0003800000 */
.L_x_54:
[----:B------:R-:W-:-:S07]  /*1170*/  LEA R2, R17, R2, 0x17 ;  /* 0x0000000211027211 */ /* 0x000fce00078eb8ff */
.L_x_56:
[----:B------:R-:W-:Y:S05]  /*1180*/  BSYNC.RECONVERGENT B2 ;  /* 0x0000000000027941 */ /* 0x000fea0003800200 */
.L_x_53:
[----:B------:R-:W-:Y:S05]  /*1190*/  BRA `(.L_x_57) ;  /* 0x0000000000207947 */ /* 0x000fea0003800000 */
.L_x_52:
[----:B------:R-:W-:-:S04]  /*11a0*/  LOP3.LUT R2, R3, 0x80000000, R2, 0x48, !PT ;  /* 0x8000000003027812 */ /* 0x000fc800078e4802 */
[----:B------:R-:W-:Y:S01]  /*11b0*/  LOP3.LUT R2, R2, 0x7f800000, RZ, 0xfc, !PT ;  /* 0x7f80000002027812 */ /* 0x000fe200078efcff */
[----:B------:R-:W-:Y:S06]  /*11c0*/  BRA `(.L_x_57) ;  /* 0x0000000000147947 */ /* 0x000fec0003800000 */
.L_x_51:
[----:B------:R-:W-:Y:S01]  /*11d0*/  LOP3.LUT R2, R3, 0x80000000, R2, 0x48, !PT ;  /* 0x8000000003027812 */ /* 0x000fe200078e4802 */
[----:B------:R-:W-:Y:S06]  /*11e0*/  BRA `(.L_x_57) ;  /* 0x00000000000c7947 */ /* 0x000fec0003800000 */
.L_x_50:
[----:B------:R-:W0:Y:S01]  /*11f0*/  MUFU.RSQ R2, -QNAN ;  /* 0xffc0000000027908 */ /* 0x000e220000001400 */
[----:B------:R-:W-:Y:S05]  /*1200*/  BRA `(.L_x_57) ;  /* 0x0000000000047947 */ /* 0x000fea0003800000 */
.L_x_49:
[----:B------:R-:W-:-:S07]  /*1210*/  FADD.FTZ R2, R2, R3 ;  /* 0x0000000302027221 */ /* 0x000fce0000010000 */
.L_x_57:
[----:B------:R-:W-:Y:S05]  /*1220*/  BSYNC.RECONVERGENT B1 ;  /* 0x0000000000017941 */ /* 0x000fea0003800200 */
.L_x_47:
[----:B------:R-:W-:Y:S02]  /*1230*/  HFMA2 R3, -RZ, RZ, 0, 0 ;  /* 0x00000000ff037431 */ /* 0x000fe400000001ff */
[----:B0-----:R-:W-:Y:S01]  /*1240*/  IMAD.MOV.U32 R16, RZ, RZ, R2 ;  /* 0x000000ffff107224 */ /* 0x001fe200078e0002 */
[----:B------:R-:W-:-:S04]  /*1250*/  MOV R2, R14 ;  /* 0x0000000e00027202 */ /* 0x000fc80000000f00 */
[----:B------:R-:W-:Y:S05]  /*1260*/  RET.REL.NODEC R2 `(_Z22softmax_barrier_kernelPfS_S_ii) ;  /* 0xffffffec02647950 */ /* 0x000fea0003c3ffff */
.L_x_58:
        /* <DEDUP_REMOVED lines=9> */
.L_x_60:


//--------------------- .nv.shared._Z25softmax_warp_local_kernelPfS_S_ii --------------------------
	.section	.nv.shared._Z25softmax_warp_local_kernelPfS_S_ii,"aw",@nobits
	.sectionflags	@""
	.align	16
	.zero		1024


//--------------------- .nv.shared.reserved.0     --------------------------
	.section	.nv.shared.reserved.0,"aw",@nobits
	.weak		__nv_reservedSMEM_offset_0_alias
	.size		__nv_reservedSMEM_offset_0_alias, 0, 64
	.other		__nv_reservedSMEM_offset_0_alias,@"STO_CUDA_RESERVED_SHARED STV_DEFAULT"
__nv_reservedSMEM_offset_0_alias:
	.zero		0
	.zero		64


//--------------------- .nv.shared._Z22softmax_barrier_kernelPfS_S_ii --------------------------
	.section	.nv.shared._Z22softmax_barrier_kernelPfS_S_ii,"aw",@nobits
	.sectionflags	@""
	.align	16
	.zero		1024


//--------------------- .nv.constant0._Z25softmax_warp_local_kernelPfS_S_ii --------------------------
	.section	.nv.constant0._Z25softmax_warp_local_kernelPfS_S_ii,"a",@progbits
	.sectionflags	@""
	.align	4
.nv.constant0._Z25softmax_warp_local_kernelPfS_S_ii:
	.zero		928


//--------------------- .nv.constant0._Z22softmax_barrier_kernelPfS_S_ii --------------------------
	.section	.nv.constant0._Z22softmax_barrier_kernelPfS_S_ii,"a",@progbits
	.sectionflags	@""
	.align	4
.nv.constant0._Z22softmax_barrier_kernelPfS_S_ii:
	.zero		928


//--------------------- SYMBOLS --------------------------

	.type		.nv.reservedSmem.offset0,@object
	.size		.nv.reservedSmem.offset0,0x4
	.type		.nv.reservedSmem.cap,@object
	.size		.nv.reservedSmem.cap,0x4
